def matmul_kernel(
    a_ptr,
    b_ptr,
    c_ptr,
    M,
    N,
    K,
    stride_am,
    stride_ak,
    stride_bk,
    stride_bn,
    stride_cm,
    stride_cn,
    BLOCK_M: tl.constexpr,
    BLOCK_N: tl.constexpr,
    BLOCK_K: tl.constexpr,
    GROUP_M: tl.constexpr,
):
    pid = tl.program_id(axis=0)
    num_pid_m = tl.cdiv(M, BLOCK_M)
    num_pid_n = tl.cdiv(N, BLOCK_N)
    num_pid_in_group = GROUP_M * num_pid_n
    group_id = pid // num_pid_in_group
    first_pid_m = group_id * GROUP_M
    group_size_m = min(num_pid_m - first_pid_m, GROUP_M)
    pid_m = first_pid_m + ((pid % num_pid_in_group) % group_size_m)
    pid_n = (pid % num_pid_in_group) // group_size_m

    offs_am = (pid_m * BLOCK_M + tl.arange(0, BLOCK_M)) % M
    offs_bn = (pid_n * BLOCK_N + tl.arange(0, BLOCK_N)) % N
    offs_k = tl.arange(0, BLOCK_K)
    a_ptrs = a_ptr + offs_am[:, None] * stride_am + offs_k[None, :] * stride_ak
    b_ptrs = b_ptr + offs_k[:, None] * stride_bk + offs_bn[None, :] * stride_bn

    acc = tl.zeros((BLOCK_M, BLOCK_N), dtype=tl.float32)
    for kk in range(0, tl.cdiv(K, BLOCK_K)):
        a = tl.load(a_ptrs, mask=offs_k[None, :] < K - kk * BLOCK_K, other=0.0)
        b = tl.load(b_ptrs, mask=offs_k[:, None] < K - kk * BLOCK_K, other=0.0)
        acc = tl.dot(a, b, acc)
        a_ptrs += BLOCK_K * stride_ak
        b_ptrs += BLOCK_K * stride_bk

    c = acc.to(c_ptr.dtype.element_ty)
    offs_cm = pid_m * BLOCK_M + tl.arange(0, BLOCK_M)
    offs_cn = pid_n * BLOCK_N + tl.arange(0, BLOCK_N)
    c_ptrs = c_ptr + offs_cm[:, None] * stride_cm + offs_cn[None, :] * stride_cn
    mask = (offs_cm[:, None] < M) & (offs_cn[None, :] < N)
    tl.store(c_ptrs, c, mask=mask)

# config = {"BLOCK_K": 32, "BLOCK_M": 128, "BLOCK_N": 128, "GROUP_M": 8, "arch": "sm_80", "dtype": "fp32", "num_ctas": 1, "num_stages": 3, "num_warps": 8}
# arch = sm_80


// ===== COMPILED SASS (sm_80) =====

	.target	sm_80

	.elftype	@"ET_EXEC"


//--------------------- .note.nv.tkinfo           --------------------------
	.section	.note.nv.tkinfo,"",@"SHT_NOTE"
	.sectionflags	@"SHF_NOTE_NV_TKINFO"
	.tkinfo
        /*0018*/ 	.word	0x00000002
        /*0030*/ 	.string	""
        /*0030*/ 	.string	"ptxas"
        /*0030*/ 	.string	"Cuda compilation tools, release 13.0, V13.0.88"
        /*0030*/ 	.string	"Build cuda_13.0.r13.0/compiler.36424714_0"
        /*0030*/ 	.string	"-v  -suppress-debug-info  -lineinfo  -arch sm_80 "



//--------------------- .note.nv.cuinfo           --------------------------
	.section	.note.nv.cuinfo,"",@"SHT_NOTE"
	.sectionflags	@"SHF_NOTE_NV_CUINFO"
        /*0018*/ 	.short	0x0002
        /*001a*/ 	.short	0x0050
        /*001c*/ 	.short	0x0082
	.zero		2


//--------------------- .nv.info                  --------------------------
	.section	.nv.info,"",@"SHT_CUDA_INFO"
	.align	4


	//----- nvinfo : EIATTR_REGCOUNT
	.align		4
        /*0000*/ 	.byte	0x04, 0x2f
        /*0002*/ 	.short	(.L_1 - .L_0)
	.align		4
.L_0:
        /*0004*/ 	.word	index@(matmul_kernel)
        /*0008*/ 	.word	0x000000db


	//----- nvinfo : EIATTR_FRAME_SIZE
	.align		4
.L_1:
        /*000c*/ 	.byte	0x04, 0x11
        /*000e*/ 	.short	(.L_3 - .L_2)
	.align		4
.L_2:
        /*0010*/ 	.word	index@(matmul_kernel)
        /*0014*/ 	.word	0x00000000


	//----- nvinfo : EIATTR_MIN_STACK_SIZE
	.align		4
.L_3:
        /*0018*/ 	.byte	0x04, 0x12
        /*001a*/ 	.short	(.L_5 - .L_4)
	.align		4
.L_4:
        /*001c*/ 	.word	index@(matmul_kernel)
        /*0020*/ 	.word	0x00000000
.L_5:


//--------------------- .nv.info.matmul_kernel    --------------------------
	.section	.nv.info.matmul_kernel,"",@"SHT_CUDA_INFO"
	.sectionflags	@""
	.align	4


	//----- nvinfo : EIATTR_CUDA_API_VERSION
	.align		4
        /*0000*/ 	.byte	0x04, 0x37
        /*0002*/ 	.short	(.L_7 - .L_6)
.L_6:
        /*0004*/ 	.word	0x00000082


	//----- nvinfo : EIATTR_SW2861232_WAR
	.align		4
.L_7:
        /*0008*/ 	.byte	0x01, 0x35
	.zero		2


	//----- nvinfo : EIATTR_PARAM_CBANK
	.align		4
        /*000c*/ 	.byte	0x04, 0x0a
        /*000e*/ 	.short	(.L_9 - .L_8)
	.align		4
.L_8:
        /*0010*/ 	.word	index@(.nv.constant0.matmul_kernel)
        /*0014*/ 	.short	0x0160
        /*0016*/ 	.short	0x0050


	//----- nvinfo : EIATTR_CBANK_PARAM_SIZE
	.align		4
.L_9:
        /*0018*/ 	.byte	0x03, 0x19
        /*001a*/ 	.short	0x0050


	//----- nvinfo : EIATTR_KPARAM_INFO
	.align		4
        /*001c*/ 	.byte	0x04, 0x17
        /*001e*/ 	.short	(.L_11 - .L_10)
.L_10:
        /*0020*/ 	.word	0x00000000
        /*0024*/ 	.short	0x000d
        /*0026*/ 	.short	0x0048
        /*0028*/ 	.byte	0x00, 0xf4, 0x21, 0x00


	//----- nvinfo : EIATTR_KPARAM_INFO
	.align		4
.L_11:
        /*002c*/ 	.byte	0x04, 0x17
        /*002e*/ 	.short	(.L_13 - .L_12)
.L_12:
        /*0030*/ 	.word	0x00000000
        /*0034*/ 	.short	0x000c
        /*0036*/ 	.short	0x0040
        /*0038*/ 	.byte	0x00, 0xf4, 0x21, 0x00


	//----- nvinfo : EIATTR_KPARAM_INFO
	.align		4
.L_13:
        /*003c*/ 	.byte	0x04, 0x17
        /*003e*/ 	.short	(.L_15 - .L_14)
.L_14:
        /*0040*/ 	.word	0x00000000
        /*0044*/ 	.short	0x000b
        /*0046*/ 	.short	0x0038
        /*0048*/ 	.byte	0x00, 0xf0, 0x11, 0x00


	//----- nvinfo : EIATTR_KPARAM_INFO
	.align		4
.L_15:
        /*004c*/ 	.byte	0x04, 0x17
        /*004e*/ 	.short	(.L_17 - .L_16)
.L_16:
        /*0050*/ 	.word	0x00000000
        /*0054*/ 	.short	0x000a
        /*0056*/ 	.short	0x0034
        /*0058*/ 	.byte	0x00, 0xf0, 0x11, 0x00


	//----- nvinfo : EIATTR_KPARAM_INFO
	.align		4
.L_17:
        /*005c*/ 	.byte	0x04, 0x17
        /*005e*/ 	.short	(.L_19 - .L_18)
.L_18:
        /*0060*/ 	.word	0x00000000
        /*0064*/ 	.short	0x0009
        /*0066*/ 	.short	0x0030
        /*0068*/ 	.byte	0x00, 0xf0, 0x11, 0x00


	//----- nvinfo : EIATTR_KPARAM_INFO
	.align		4
.L_19:
        /*006c*/ 	.byte	0x04, 0x17
        /*006e*/ 	.short	(.L_21 - .L_20)
.L_20:
        /*0070*/ 	.word	0x00000000
        /*0074*/ 	.short	0x0008
        /*0076*/ 	.short	0x002c
        /*0078*/ 	.byte	0x00, 0xf0, 0x11, 0x00


	//----- nvinfo : EIATTR_KPARAM_INFO
	.align		4
.L_21:
        /*007c*/ 	.byte	0x04, 0x17
        /*007e*/ 	.short	(.L_23 - .L_22)
.L_22:
        /*0080*/ 	.word	0x00000000
        /*0084*/ 	.short	0x0007
        /*0086*/ 	.short	0x0028
        /*0088*/ 	.byte	0x00, 0xf0, 0x11, 0x00


	//----- nvinfo : EIATTR_KPARAM_INFO
	.align		4
.L_23:
        /*008c*/ 	.byte	0x04, 0x17
        /*008e*/ 	.short	(.L_25 - .L_24)
.L_24:
        /*0090*/ 	.word	0x00000000
        /*0094*/ 	.short	0x0006
        /*0096*/ 	.short	0x0024
        /*0098*/ 	.byte	0x00, 0xf0, 0x11, 0x00


	//----- nvinfo : EIATTR_KPARAM_INFO
	.align		4
.L_25:
        /*009c*/ 	.byte	0x04, 0x17
        /*009e*/ 	.short	(.L_27 - .L_26)
.L_26:
        /*00a0*/ 	.word	0x00000000
        /*00a4*/ 	.short	0x0005
        /*00a6*/ 	.short	0x0020
        /*00a8*/ 	.byte	0x00, 0xf0, 0x11, 0x00


	//----- nvinfo : EIATTR_KPARAM_INFO
	.align		4
.L_27:
        /*00ac*/ 	.byte	0x04, 0x17
        /*00ae*/ 	.short	(.L_29 - .L_28)
.L_28:
        /*00b0*/ 	.word	0x00000000
        /*00b4*/ 	.short	0x0004
        /*00b6*/ 	.short	0x001c
        /*00b8*/ 	.byte	0x00, 0xf0, 0x11, 0x00


	//----- nvinfo : EIATTR_KPARAM_INFO
	.align		4
.L_29:
        /*00bc*/ 	.byte	0x04, 0x17
        /*00be*/ 	.short	(.L_31 - .L_30)
.L_30:
        /*00c0*/ 	.word	0x00000000
        /*00c4*/ 	.short	0x0003
        /*00c6*/ 	.short	0x0018
        /*00c8*/ 	.byte	0x00, 0xf0, 0x11, 0x00


	//----- nvinfo : EIATTR_KPARAM_INFO
	.align		4
.L_31:
        /*00cc*/ 	.byte	0x04, 0x17
        /*00ce*/ 	.short	(.L_33 - .L_32)
.L_32:
        /*00d0*/ 	.word	0x00000000
        /*00d4*/ 	.short	0x0002
        /*00d6*/ 	.short	0x0010
        /*00d8*/ 	.byte	0x00, 0xf4, 0x21, 0x00


	//----- nvinfo : EIATTR_KPARAM_INFO
	.align		4
.L_33:
        /*00dc*/ 	.byte	0x04, 0x17
        /*00de*/ 	.short	(.L_35 - .L_34)
.L_34:
        /*00e0*/ 	.word	0x00000000
        /*00e4*/ 	.short	0x0001
        /*00e6*/ 	.short	0x0008
        /*00e8*/ 	.byte	0x00, 0xf4, 0x21, 0x00


	//----- nvinfo : EIATTR_KPARAM_INFO
	.align		4
.L_35:
        /*00ec*/ 	.byte	0x04, 0x17
        /*00ee*/ 	.short	(.L_37 - .L_36)
.L_36:
        /*00f0*/ 	.word	0x00000000
        /*00f4*/ 	.short	0x0000
        /*00f6*/ 	.short	0x0000
        /*00f8*/ 	.byte	0x00, 0xf4, 0x21, 0x00


	//----- nvinfo : EIATTR_MAXREG_COUNT
	.align		4
.L_37:
        /*00fc*/ 	.byte	0x03, 0x1b
        /*00fe*/ 	.short	0x00ff


	//----- nvinfo : EIATTR_NUM_BARRIERS
	.align		4
        /*0100*/ 	.byte	0x02, 0x4c
        /*0102*/ 	.byte	0x01
	.zero		1


	//----- nvinfo : EIATTR_MERCURY_ISA_VERSION
	.align		4
        /*0104*/ 	.byte	0x03, 0x5f
        /*0106*/ 	.short	0x0000


	//----- nvinfo : EIATTR_EXIT_INSTR_OFFSETS
	.align		4
        /*0108*/ 	.byte	0x04, 0x1c
        /*010a*/ 	.short	(.L_39 - .L_38)


	//   ....[0]....
.L_38:
        /*010c*/ 	.word	0x00006de0


	//   ....[1]....
        /*0110*/ 	.word	0x00006e00


	//----- nvinfo : EIATTR_REQNTID
	.align		4
.L_39:
        /*0114*/ 	.byte	0x04, 0x10
        /*0116*/ 	.short	(.L_41 - .L_40)
.L_40:
        /*0118*/ 	.word	0x00000100
        /*011c*/ 	.word	0x00000001
        /*0120*/ 	.word	0x00000001
.L_41:


//--------------------- .nv.callgraph             --------------------------
	.section	.nv.callgraph,"",@"SHT_CUDA_CALLGRAPH"
	.align	4
	.sectionentsize	8
	.align		4
        /*0000*/ 	.word	0x00000000
	.align		4
        /*0004*/ 	.word	0xffffffff
	.align		4
        /*0008*/ 	.word	0x00000000
	.align		4
        /*000c*/ 	.word	0xfffffffe
	.align		4
        /*0010*/ 	.word	0x00000000
	.align		4
        /*0014*/ 	.word	0xfffffffd
	.align		4
        /*0018*/ 	.word	0x00000000
	.align		4
        /*001c*/ 	.word	0xfffffffc


//--------------------- .nv.rel.action            --------------------------
	.section	.nv.rel.action,"",@"SHT_CUDA_RELOCINFO"
	.align	8
	.sectionentsize	8
        /*0000*/ 	.byte	0x73, 0x00, 0x00, 0x00, 0x00, 0x00, 0x00, 0x00, 0x00, 0x00, 0x00, 0x11, 0x25, 0x00, 0x05, 0x36


//--------------------- .nv.constant0.matmul_kernel --------------------------
	.section	.nv.constant0.matmul_kernel,"a",@progbits
	.sectionflags	@""
	.align	4
.nv.constant0.matmul_kernel:
	.zero		432


//--------------------- .text.matmul_kernel       --------------------------
	.section	.text.matmul_kernel,"ax",@progbits
	.sectioninfo	@"SHI_REGISTERS=219"
	.align	128
        .global         matmul_kernel
        .type           matmul_kernel,@function
        .size           matmul_kernel,(.L_x_4 - matmul_kernel)
        .other          matmul_kernel,@"STO_CUDA_ENTRY STV_DEFAULT"
matmul_kernel:
.text.matmul_kernel:
[----:B------:R-:W-:Y:S02]  /*0000*/  IMAD.MOV.U32 R1, RZ, RZ, c[0x0][0x28] ;  /* 0x00000a00ff017624 */ /* 0x000fe400078e00ff */
[----:B------:R-:W-:Y:S01]  /*0010*/  IMAD.MOV.U32 R6, RZ, RZ, 0x7f ;  /* 0x0000007fff067424 */ /* 0x000fe200078e00ff */
[----:B------:R-:W1:Y:S01]  /*0020*/  S2R R5, SR_CTAID.X ;  /* 0x0000000000057919 */ /* 0x000e620000002500 */
[----:B------:R-:W-:Y:S01]  /*0030*/  IABS R20, c[0x0][0x17c] ;  /* 0x00005f0000147a13 */ /* 0x000fe20000000000 */
[----:B------:R-:W-:Y:S01]  /*0040*/  IMAD.MOV.U32 R36, RZ, RZ, 0x1f ;  /* 0x0000001fff247424 */ /* 0x000fe200078e00ff */
[----:B------:R-:W-:Y:S01]  /*0050*/  IABS R21, c[0x0][0x178] ;  /* 0x00005e0000157a13 */ /* 0x000fe20000000000 */
[----:B------:R-:W2:Y:S01]  /*0060*/  S2R R165, SR_TID.X ;  /* 0x0000000000a57919 */ /* 0x000ea20000002100 */
[----:B------:R-:W-:Y:S01]  /*0070*/  IADD3 R0, R6, c[0x0][0x17c], RZ ;  /* 0x00005f0006007a10 */ /* 0x000fe20007ffe0ff */
[----:B------:R-:W-:Y:S01]  /*0080*/  IMAD.MOV.U32 R116, RZ, RZ, c[0x0][0x188] ;  /* 0x00006200ff747624 */ /* 0x000fe200078e00ff */
[----:B------:R-:W-:Y:S01]  /*0090*/  IADD3 R36, R36, c[0x0][0x180], RZ ;  /* 0x0000600024247a10 */ /* 0x000fe20007ffe0ff */
[----:B------:R-:W-:Y:S01]  /*00a0*/  ULDC.64 UR6, c[0x0][0x118] ;  /* 0x0000460000067ab9 */ /* 0x000fe20000000a00 */
[----:B------:R-:W-:Y:S01]  /*00b0*/  SHF.R.S32.HI R3, RZ, 0x1f, R0 ;  /* 0x0000001fff037819 */ /* 0x000fe20000011400 */
[----:B------:R-:W-:Y:S01]  /*00c0*/  ULDC UR5, c[0x0][0x180] ;  /* 0x0000600000057ab9 */ /* 0x000fe20000000800 */
[----:B------:R-:W-:Y:S01]  /*00d0*/  IMAD.SHL.U32 R181, R116, 0x20, RZ ;  /* 0x0000002074b57824 */ /* 0x000fe200078e00ff */
[----:B------:R-:W-:Y:S01]  /*00e0*/  UIADD3 UR4, UR5, -0x20, URZ ;  /* 0xffffffe005047890 */ /* 0x000fe2000fffe03f */
[----:B------:R-:W-:-:S04]  /*00f0*/  LEA.HI R3, R3, R0, RZ, 0x7 ;  /* 0x0000000003037211 */ /* 0x000fc800078f38ff */
[----:B------:R-:W-:-:S05]  /*0100*/  SHF.R.S32.HI R3, RZ, 0x7, R3 ;  /* 0x00000007ff037819 */ /* 0x000fca0000011403 */
[----:B------:R-:W-:Y:S01]  /*0110*/  IMAD.SHL.U32 R4, R3, 0x8, RZ ;  /* 0x0000000803047824 */ /* 0x000fe200078e00ff */
[----:B-1----:R-:W-:-:S04]  /*0120*/  IABS R10, R5 ;  /* 0x00000005000a7213 */ /* 0x002fc80000000000 */
[-C--:B------:R-:W-:Y:S02]  /*0130*/  IABS R7, R4.reuse ;  /* 0x0000000400077213 */ /* 0x080fe40000000000 */
[----:B------:R-:W-:Y:S02]  /*0140*/  IABS R11, R4 ;  /* 0x00000004000b7213 */ /* 0x000fe40000000000 */
[----:B------:R-:W1:Y:S01]  /*0150*/  I2F.RP R0, R7 ;  /* 0x0000000700007306 */ /* 0x000e620000209400 */
[--C-:B--2---:R-:W-:Y:S02]  /*0160*/  SHF.R.S32.HI R182, RZ, 0x7, R165.reuse ;  /* 0x00000007ffb67819 */ /* 0x104fe400000114a5 */
[C---:B------:R-:W-:Y:S02]  /*0170*/  LOP3.LUT R214, R165.reuse, 0xff, RZ, 0xc0, !PT ;  /* 0x000000ffa5d67812 */ /* 0x040fe400078ec0ff */
[----:B------:R-:W-:Y:S02]  /*0180*/  SGXT R182, R182, 0x1 ;  /* 0x00000001b6b6781a */ /* 0x000fe40000000200 */
[----:B------:R-:W-:Y:S01]  /*0190*/  SHF.R.U32.HI R213, RZ, 0x7, R165 ;  /* 0x00000007ffd57819 */ /* 0x000fe200000116a5 */
[----:B------:R-:W-:Y:S01]  /*01a0*/  IMAD.SHL.U32 R178, R214, 0x4, RZ ;  /* 0x00000004d6b27824 */ /* 0x000fe200078e00ff */
[----:B------:R-:W-:-:S02]  /*01b0*/  LOP3.LUT R184, R165, 0x1f, RZ, 0xc0, !PT ;  /* 0x0000001fa5b87812 */ /* 0x000fc400078ec0ff */
[----:B------:R-:W-:Y:S02]  /*01c0*/  SGXT.U32 R213, R213, 0x1 ;  /* 0x00000001d5d5781a */ /* 0x000fe40000000000 */
[----:B------:R-:W-:Y:S01]  /*01d0*/  LOP3.LUT R212, R165, 0x80, RZ, 0xc0, !PT ;  /* 0x00000080a5d47812 */ /* 0x000fe200078ec0ff */
[----:B------:R-:W-:Y:S01]  /*01e0*/  IMAD R37, R184, c[0x0][0x18c], RZ ;  /* 0x00006300b8257a24 */ /* 0x000fe200078e02ff */
[C---:B------:R-:W-:Y:S01]  /*01f0*/  LOP3.LUT R210, R213.reuse, 0x4, RZ, 0xfc, !PT ;  /* 0x00000004d5d27812 */ /* 0x040fe200078efcff */
[----:B-1----:R-:W1:Y:S01]  /*0200*/  MUFU.RCP R0, R0 ;  /* 0x0000000000007308 */ /* 0x002e620000001000 */
[----:B------:R-:W-:Y:S01]  /*0210*/  LOP3.LUT R208, R213, 0x8, RZ, 0xfc, !PT ;  /* 0x00000008d5d07812 */ /* 0x000fe200078efcff */
[----:B------:R-:W-:Y:S01]  /*0220*/  IMAD.SHL.U32 R183, R37, 0x4, RZ ;  /* 0x0000000425b77824 */ /* 0x000fe200078e00ff */
[C---:B------:R-:W-:Y:S02]  /*0230*/  LOP3.LUT R204, R213.reuse, 0xc, RZ, 0xfc, !PT ;  /* 0x0000000cd5cc7812 */ /* 0x040fe400078efcff */
[----:B------:R-:W-:-:S02]  /*0240*/  LOP3.LUT R200, R213, 0x10, RZ, 0xfc, !PT ;  /* 0x00000010d5c87812 */ /* 0x000fc400078efcff */
[C---:B------:R-:W-:Y:S02]  /*0250*/  LOP3.LUT R196, R213.reuse, 0x14, RZ, 0xfc, !PT ;  /* 0x00000014d5c47812 */ /* 0x040fe400078efcff */
[C---:B------:R-:W-:Y:S02]  /*0260*/  LOP3.LUT R192, R213.reuse, 0x18, RZ, 0xfc, !PT ;  /* 0x00000018d5c07812 */ /* 0x040fe400078efcff */
[C---:B------:R-:W-:Y:S02]  /*0270*/  LOP3.LUT R188, R213.reuse, 0x1c, RZ, 0xfc, !PT ;  /* 0x0000001cd5bc7812 */ /* 0x040fe400078efcff */
[C---:B------:R-:W-:Y:S02]  /*0280*/  LOP3.LUT R211, R213.reuse, 0x2, RZ, 0xfc, !PT ;  /* 0x00000002d5d37812 */ /* 0x040fe400078efcff */
[C---:B------:R-:W-:Y:S02]  /*0290*/  LOP3.LUT R209, R213.reuse, 0x6, RZ, 0xfc, !PT ;  /* 0x00000006d5d17812 */ /* 0x040fe400078efcff */
[----:B-1----:R-:W-:Y:S01]  /*02a0*/  IADD3 R2, R0, 0xffffffe, RZ ;  /* 0x0ffffffe00027810 */ /* 0x002fe20007ffe0ff */
[----:B------:R-:W-:Y:S01]  /*02b0*/  IMAD.MOV R0, RZ, RZ, -R11 ;  /* 0x000000ffff007224 */ /* 0x000fe200078e0a0b */
[----:B------:R-:W-:-:S02]  /*02c0*/  LOP3.LUT R202, R213, 0xe, RZ, 0xfc, !PT ;  /* 0x0000000ed5ca7812 */ /* 0x000fc400078efcff */
[----:B------:R1:W2:Y:S01]  /*02d0*/  F2I.FTZ.U32.TRUNC.NTZ R3, R2 ;  /* 0x0000000200037305 */ /* 0x0002a2000021f000 */
[C---:B------:R-:W-:Y:S02]  /*02e0*/  LOP3.LUT R194, R213.reuse, 0x16, RZ, 0xfc, !PT ;  /* 0x00000016d5c27812 */ /* 0x040fe400078efcff */
[C---:B------:R-:W-:Y:S02]  /*02f0*/  LOP3.LUT R186, R213.reuse, 0x1e, RZ, 0xfc, !PT ;  /* 0x0000001ed5ba7812 */ /* 0x040fe400078efcff */
[C---:B------:R-:W-:Y:S02]  /*0300*/  LOP3.LUT R206, R213.reuse, 0xa, RZ, 0xfc, !PT ;  /* 0x0000000ad5ce7812 */ /* 0x040fe400078efcff */
[C---:B------:R-:W-:Y:S01]  /*0310*/  LOP3.LUT R198, R213.reuse, 0x12, RZ, 0xfc, !PT ;  /* 0x00000012d5c67812 */ /* 0x040fe200078efcff */
[----:B-1----:R-:W-:Y:S01]  /*0320*/  IMAD.MOV.U32 R2, RZ, RZ, RZ ;  /* 0x000000ffff027224 */ /* 0x002fe200078e00ff */
[----:B------:R-:W-:Y:S01]  /*0330*/  LOP3.LUT R190, R213, 0x1a, RZ, 0xfc, !PT ;  /* 0x0000001ad5be7812 */ /* 0x000fe200078efcff */
[----:B--2---:R-:W-:-:S04]  /*0340*/  IMAD.MOV R8, RZ, RZ, -R3 ;  /* 0x000000ffff087224 */ /* 0x004fc800078e0a03 */
[----:B------:R-:W-:Y:S02]  /*0350*/  IMAD R9, R8, R7, RZ ;  /* 0x0000000708097224 */ /* 0x000fe400078e02ff */
[----:B------:R-:W-:Y:S02]  /*0360*/  IMAD.MOV.U32 R8, RZ, RZ, R10 ;  /* 0x000000ffff087224 */ /* 0x000fe400078e000a */
[----:B------:R-:W-:-:S06]  /*0370*/  IMAD.HI.U32 R3, R3, R9, R2 ;  /* 0x0000000903037227 */ /* 0x000fcc00078e0002 */
[----:B------:R-:W-:-:S04]  /*0380*/  IMAD.HI.U32 R3, R3, R8, RZ ;  /* 0x0000000803037227 */ /* 0x000fc800078e00ff */
[----:B------:R-:W-:-:S05]  /*0390*/  IMAD R0, R3, R0, R8 ;  /* 0x0000000003007224 */ /* 0x000fca00078e0208 */
[----:B------:R-:W-:-:S13]  /*03a0*/  ISETP.GT.U32.AND P1, PT, R7, R0, PT ;  /* 0x000000000700720c */ /* 0x000fda0003f24070 */
[----:B------:R-:W-:Y:S01]  /*03b0*/  @!P1 IMAD.IADD R0, R0, 0x1, -R7 ;  /* 0x0000000100009824 */ /* 0x000fe200078e0a07 */
[----:B------:R-:W-:Y:S02]  /*03c0*/  @!P1 IADD3 R3, R3, 0x1, RZ ;  /* 0x0000000103039810 */ /* 0x000fe40007ffe0ff */
[----:B------:R-:W-:Y:S02]  /*03d0*/  ISETP.NE.AND P1, PT, R4, RZ, PT ;  /* 0x000000ff0400720c */ /* 0x000fe40003f25270 */
[----:B------:R-:W-:Y:S02]  /*03e0*/  ISETP.GE.U32.AND P0, PT, R0, R7, PT ;  /* 0x000000070000720c */ /* 0x000fe40003f06070 */
[----:B------:R-:W-:-:S04]  /*03f0*/  LOP3.LUT R0, R5, R4, RZ, 0x3c, !PT ;  /* 0x0000000405007212 */ /* 0x000fc800078e3cff */
[----:B------:R-:W-:Y:S02]  /*0400*/  ISETP.GE.AND P2, PT, R0, RZ, PT ;  /* 0x000000ff0000720c */ /* 0x000fe40003f46270 */
[----:B------:R-:W-:-:S05]  /*0410*/  IADD3 R0, R6, c[0x0][0x178], RZ ;  /* 0x00005e0006007a10 */ /* 0x000fca0007ffe0ff */
[----:B------:R-:W-:-:S05]  /*0420*/  @P0 IADD3 R3, R3, 0x1, RZ ;  /* 0x0000000103030810 */ /* 0x000fca0007ffe0ff */
[----:B------:R-:W-:Y:S01]  /*0430*/  IMAD.MOV.U32 R2, RZ, RZ, R3 ;  /* 0x000000ffff027224 */ /* 0x000fe200078e0003 */
[----:B------:R-:W-:-:S03]  /*0440*/  SHF.R.S32.HI R3, RZ, 0x1f, R0 ;  /* 0x0000001fff037819 */ /* 0x000fc60000011400 */
[----:B------:R-:W-:Y:S01]  /*0450*/  @!P2 IMAD.MOV R2, RZ, RZ, -R2 ;  /* 0x000000ffff02a224 */ /* 0x000fe200078e0a02 */
[----:B------:R-:W-:Y:S02]  /*0460*/  @!P1 LOP3.LUT R2, RZ, R4, RZ, 0x33, !PT ;  /* 0x00000004ff029212 */ /* 0x000fe400078e33ff */
[----:B------:R-:W-:-:S03]  /*0470*/  LEA.HI R3, R3, R0, RZ, 0x7 ;  /* 0x0000000003037211 */ /* 0x000fc600078f38ff */
[----:B------:R-:W-:Y:S02]  /*0480*/  IMAD.SHL.U32 R14, R2, 0x8, RZ ;  /* 0x00000008020e7824 */ /* 0x000fe400078e00ff */
[----:B------:R-:W-:-:S03]  /*0490*/  IMAD.MOV R2, RZ, RZ, -R2 ;  /* 0x000000ffff027224 */ /* 0x000fc600078e0a02 */
[----:B------:R-:W-:Y:S01]  /*04a0*/  LEA.HI.SX32 R3, R3, -R14, 0x19 ;  /* 0x8000000e03037211 */ /* 0x000fe200078fcaff */
[----:B------:R-:W-:Y:S02]  /*04b0*/  IMAD R16, R4, R2, R5 ;  /* 0x0000000204107224 */ /* 0x000fe400078e0205 */
[----:B------:R-:W-:Y:S01]  /*04c0*/  IMAD.MOV.U32 R2, RZ, RZ, RZ ;  /* 0x000000ffff027224 */ /* 0x000fe200078e00ff */
[----:B------:R-:W-:Y:S02]  /*04d0*/  IMNMX R15, R3, 0x8, PT ;  /* 0x00000008030f7817 */ /* 0x000fe40003800200 */
[----:B------:R-:W-:Y:S02]  /*04e0*/  IABS R4, R16 ;  /* 0x0000001000047213 */ /* 0x000fe40000000000 */
[----:B------:R-:W-:-:S04]  /*04f0*/  IABS R7, R15 ;  /* 0x0000000f00077213 */ /* 0x000fc80000000000 */
[----:B------:R-:W1:Y:S08]  /*0500*/  I2F.RP R0, R7 ;  /* 0x0000000700007306 */ /* 0x000e700000209400 */
[----:B-1----:R-:W1:Y:S02]  /*0510*/  MUFU.RCP R0, R0 ;  /* 0x0000000000007308 */ /* 0x002e640000001000 */
[----:B-1----:R-:W-:-:S06]  /*0520*/  IADD3 R3, R0, 0xffffffe, RZ ;  /* 0x0ffffffe00037810 */ /* 0x002fcc0007ffe0ff */
[----:B------:R-:W1:Y:S02]  /*0530*/  F2I.FTZ.U32.TRUNC.NTZ R3, R3 ;  /* 0x0000000300037305 */ /* 0x000e64000021f000 */
[----:B-1----:R-:W-:-:S04]  /*0540*/  IMAD.MOV R6, RZ, RZ, -R3 ;  /* 0x000000ffff067224 */ /* 0x002fc800078e0a03 */
[----:B------:R-:W-:Y:S01]  /*0550*/  IMAD R5, R6, R7, RZ ;  /* 0x0000000706057224 */ /* 0x000fe200078e02ff */
[----:B------:R-:W-:-:S03]  /*0560*/  IABS R6, R15 ;  /* 0x0000000f00067213 */ /* 0x000fc60000000000 */
[----:B------:R-:W-:Y:S01]  /*0570*/  IMAD.HI.U32 R2, R3, R5, R2 ;  /* 0x0000000503027227 */ /* 0x000fe200078e0002 */
[----:B------:R-:W-:-:S03]  /*0580*/  SHF.R.U32.HI R5, RZ, 0x5, R165 ;  /* 0x00000005ff057819 */ /* 0x000fc600000116a5 */
[----:B------:R-:W-:Y:S01]  /*0590*/  IMAD.MOV.U32 R3, RZ, RZ, R4 ;  /* 0x000000ffff037224 */ /* 0x000fe200078e0004 */
[----:B------:R-:W-:Y:S01]  /*05a0*/  SGXT.U32 R5, R5, 0x3 ;  /* 0x000000030505781a */ /* 0x000fe20000000000 */
[----:B------:R-:W-:Y:S01]  /*05b0*/  IMAD.MOV R0, RZ, RZ, -R6 ;  /* 0x000000ffff007224 */ /* 0x000fe200078e0a06 */
[----:B------:R-:W1:Y:S01]  /*05c0*/  I2F.RP R4, R20 ;  /* 0x0000001400047306 */ /* 0x000e620000209400 */
[----:B------:R-:W-:-:S04]  /*05d0*/  IMAD.HI.U32 R2, R2, R3, RZ ;  /* 0x0000000302027227 */ /* 0x000fc800078e00ff */
[----:B------:R-:W-:-:S05]  /*05e0*/  IMAD R0, R2, R0, R3 ;  /* 0x0000000002007224 */ /* 0x000fca00078e0203 */
[----:B------:R-:W-:Y:S01]  /*05f0*/  ISETP.GT.U32.AND P1, PT, R7, R0, PT ;  /* 0x000000000700720c */ /* 0x000fe20003f24070 */
[----:B-1----:R-:W1:-:S12]  /*0600*/  MUFU.RCP R4, R4 ;  /* 0x0000000400047308 */ /* 0x002e580000001000 */
[----:B------:R-:W-:Y:S01]  /*0610*/  @!P1 IMAD.IADD R0, R0, 0x1, -R7 ;  /* 0x0000000100009824 */ /* 0x000fe200078e0a07 */
[----:B------:R-:W-:Y:S02]  /*0620*/  @!P1 IADD3 R2, R2, 0x1, RZ ;  /* 0x0000000102029810 */ /* 0x000fe40007ffe0ff */
[----:B------:R-:W-:Y:S02]  /*0630*/  ISETP.NE.AND P1, PT, R15, RZ, PT ;  /* 0x000000ff0f00720c */ /* 0x000fe40003f25270 */
[----:B------:R-:W-:Y:S02]  /*0640*/  ISETP.GE.U32.AND P0, PT, R0, R7, PT ;  /* 0x000000070000720c */ /* 0x000fe40003f06070 */
[----:B------:R-:W-:Y:S02]  /*0650*/  LOP3.LUT R0, R16, R15, RZ, 0x3c, !PT ;  /* 0x0000000f10007212 */ /* 0x000fe400078e3cff */
[----:B-1----:R-:W-:Y:S02]  /*0660*/  IADD3 R3, R4, 0xffffffe, RZ ;  /* 0x0ffffffe04037810 */ /* 0x002fe40007ffe0ff */
[----:B------:R-:W-:Y:S01]  /*0670*/  ISETP.GE.AND P2, PT, R0, RZ, PT ;  /* 0x000000ff0000720c */ /* 0x000fe20003f46270 */
[----:B------:R-:W1:Y:S06]  /*0680*/  I2F.RP R4, R21 ;  /* 0x0000001500047306 */ /* 0x000e6c0000209400 */
[----:B------:R-:W-:-:S02]  /*0690*/  @P0 IADD3 R2, R2, 0x1, RZ ;  /* 0x0000000102020810 */ /* 0x000fc40007ffe0ff */
[----:B------:R-:W2:Y:S03]  /*06a0*/  F2I.FTZ.U32.TRUNC.NTZ R3, R3 ;  /* 0x0000000300037305 */ /* 0x000ea6000021f000 */
[----:B------:R-:W-:Y:S02]  /*06b0*/  IMAD.MOV.U32 R12, RZ, RZ, R2 ;  /* 0x000000ffff0c7224 */ /* 0x000fe400078e0002 */
[----:B------:R-:W-:Y:S02]  /*06c0*/  IMAD.MOV.U32 R2, RZ, RZ, RZ ;  /* 0x000000ffff027224 */ /* 0x000fe400078e00ff */
[----:B------:R-:W-:Y:S01]  /*06d0*/  @!P2 IMAD.MOV R12, RZ, RZ, -R12 ;  /* 0x000000ffff0ca224 */ /* 0x000fe200078e0a0c */
[----:B------:R-:W-:Y:S01]  /*06e0*/  @!P1 LOP3.LUT R12, RZ, R15, RZ, 0x33, !PT ;  /* 0x0000000fff0c9212 */ /* 0x000fe200078e33ff */
[----:B-1----:R-:W1:Y:S04]  /*06f0*/  MUFU.RCP R4, R4 ;  /* 0x0000000400047308 */ /* 0x002e680000001000 */
[----:B------:R-:W-:-:S02]  /*0700*/  IMAD.SHL.U32 R0, R12, 0x80, RZ ;  /* 0x000000800c007824 */ /* 0x000fc400078e00ff */
[----:B--2---:R-:W-:-:S03]  /*0710*/  IMAD.MOV R7, RZ, RZ, -R3 ;  /* 0x000000ffff077224 */ /* 0x004fc600078e0a03 */
[----:B------:R-:W-:Y:S01]  /*0720*/  LOP3.LUT R6, R0, R5, RZ, 0xfc, !PT ;  /* 0x0000000500067212 */ /* 0x000fe200078efcff */
[----:B------:R-:W-:Y:S01]  /*0730*/  IMAD R7, R7, R20, RZ ;  /* 0x0000001407077224 */ /* 0x000fe200078e02ff */
[----:B------:R-:W-:Y:S02]  /*0740*/  LOP3.LUT R5, R165, 0x7f, RZ, 0xc0, !PT ;  /* 0x0000007fa5057812 */ /* 0x000fe400078ec0ff */
[----:B------:R-:W-:Y:S01]  /*0750*/  LOP3.LUT R17, R6, 0x78, RZ, 0xfc, !PT ;  /* 0x0000007806117812 */ /* 0x000fe200078efcff */
[----:B------:R-:W-:Y:S01]  /*0760*/  IMAD.HI.U32 R7, R3, R7, R2 ;  /* 0x0000000703077227 */ /* 0x000fe200078e0002 */
[----:B-1----:R-:W-:Y:S02]  /*0770*/  IADD3 R4, R4, 0xffffffe, RZ ;  /* 0x0ffffffe04047810 */ /* 0x002fe40007ffe0ff */
[----:B------:R-:W-:Y:S01]  /*0780*/  IABS R10, R17 ;  /* 0x00000011000a7213 */ /* 0x000fe20000000000 */
[----:B------:R-:W-:Y:S01]  /*0790*/  IMAD.SHL.U32 R9, R5, 0x4, RZ ;  /* 0x0000000405097824 */ /* 0x000fe200078e00ff */
[----:B------:R1:W2:Y:S01]  /*07a0*/  F2I.FTZ.U32.TRUNC.NTZ R3, R4 ;  /* 0x0000000400037305 */ /* 0x0002a2000021f000 */
[----:B------:R-:W-:-:S02]  /*07b0*/  IABS R11, R6 ;  /* 0x00000006000b7213 */ /* 0x000fc40000000000 */
[----:B------:R-:W-:Y:S01]  /*07c0*/  IMAD.HI.U32 R2, R7, R10, RZ ;  /* 0x0000000a07027227 */ /* 0x000fe200078e00ff */
[----:B------:R-:W-:Y:S02]  /*07d0*/  LOP3.LUT R182, R9, 0x220, R182, 0x78, !PT ;  /* 0x0000022009b67812 */ /* 0x000fe400078e78b6 */
[C---:B------:R-:W-:Y:S01]  /*07e0*/  ISETP.GE.AND P6, PT, R6.reuse, RZ, PT ;  /* 0x000000ff0600720c */ /* 0x040fe20003fc6270 */
[----:B------:R-:W-:Y:S01]  /*07f0*/  IMAD.MOV R13, RZ, RZ, -R2 ;  /* 0x000000ffff0d7224 */ /* 0x000fe200078e0a02 */
[----:B------:R-:W-:Y:S01]  /*0800*/  LOP3.LUT R2, R165, 0xe0, RZ, 0xc0, !PT ;  /* 0x000000e0a5027812 */ /* 0x000fe200078ec0ff */
[----:B------:R-:W-:Y:S01]  /*0810*/  IMAD.HI.U32 R8, R7, R11, RZ ;  /* 0x0000000b07087227 */ /* 0x000fe200078e00ff */
[----:B------:R-:W-:Y:S02]  /*0820*/  LOP3.LUT R24, R6, 0x30, RZ, 0xfc, !PT ;  /* 0x0000003006187812 */ /* 0x000fe400078efcff */
[----:B------:R-:W-:Y:S01]  /*0830*/  SHF.R.U32.HI R9, RZ, 0x1, R2 ;  /* 0x00000001ff097819 */ /* 0x000fe20000011602 */
[----:B------:R-:W-:Y:S01]  /*0840*/  IMAD R10, R20, R13, R10 ;  /* 0x0000000d140a7224 */ /* 0x000fe200078e020a */
[----:B------:R-:W-:Y:S01]  /*0850*/  LOP3.LUT R13, R6, 0x8, RZ, 0xfc, !PT ;  /* 0x00000008060d7812 */ /* 0x000fe200078efcff */
[----:B------:R-:W-:Y:S01]  /*0860*/  IMAD.MOV R8, RZ, RZ, -R8 ;  /* 0x000000ffff087224 */ /* 0x000fe200078e0a08 */
[----:B------:R-:W-:Y:S01]  /*0870*/  LOP3.LUT R178, R178, R9, RZ, 0x3c, !PT ;  /* 0x00000009b2b27212 */ /* 0x000fe200078e3cff */
[----:B-1----:R-:W-:Y:S01]  /*0880*/  IMAD.MOV R4, RZ, RZ, -R12 ;  /* 0x000000ffff047224 */ /* 0x002fe200078e0a0c */
[C---:B------:R-:W-:Y:S01]  /*0890*/  ISETP.GT.U32.AND P1, PT, R20.reuse, R10, PT ;  /* 0x0000000a1400720c */ /* 0x040fe20003f24070 */
[C---:B------:R-:W-:Y:S01]  /*08a0*/  IMAD R8, R20.reuse, R8, R11 ;  /* 0x0000000814087224 */ /* 0x040fe200078e020b */
[----:B------:R-:W-:Y:S01]  /*08b0*/  IABS R18, R13 ;  /* 0x0000000d00127213 */ /* 0x000fe20000000000 */
[----:B--2---:R-:W-:Y:S01]  /*08c0*/  IMAD.MOV R2, RZ, RZ, -R3 ;  /* 0x000000ffff027224 */ /* 0x004fe200078e0a03 */
[----:B------:R-:W-:Y:S01]  /*08d0*/  ISETP.GE.AND P4, PT, R13, RZ, PT ;  /* 0x000000ff0d00720c */ /* 0x000fe20003f86270 */
[----:B------:R-:W-:Y:S01]  /*08e0*/  IMAD R4, R15, R4, R16 ;  /* 0x000000040f047224 */ /* 0x000fe200078e0210 */
[----:B------:R-:W-:Y:S01]  /*08f0*/  ISETP.GT.U32.AND P0, PT, R20, R8, PT ;  /* 0x000000081400720c */ /* 0x000fe20003f04070 */
[----:B------:R-:W-:Y:S01]  /*0900*/  IMAD.MOV.U32 R12, RZ, RZ, R18 ;  /* 0x000000ffff0c7224 */ /* 0x000fe200078e0012 */
[----:B------:R-:W-:Y:S01]  /*0910*/  LOP3.LUT R13, R6, 0x28, RZ, 0xfc, !PT ;  /* 0x00000028060d7812 */ /* 0x000fe200078efcff */
[----:B------:R-:W-:Y:S01]  /*0920*/  IMAD R11, R2, R21, RZ ;  /* 0x00000015020b7224 */ /* 0x000fe200078e02ff */
[----:B------:R-:W-:Y:S01]  /*0930*/  IABS R23, R24 ;  /* 0x0000001800177213 */ /* 0x000fe20000000000 */
[----:B------:R-:W-:Y:S01]  /*0940*/  IMAD.HI.U32 R9, R7, R12, RZ ;  /* 0x0000000c07097227 */ /* 0x000fe200078e00ff */
[----:B------:R-:W-:-:S02]  /*0950*/  ISETP.GE.AND P3, PT, R17, RZ, PT ;  /* 0x000000ff1100720c */ /* 0x000fc40003f66270 */
[----:B------:R-:W-:Y:S01]  /*0960*/  IABS R18, R13 ;  /* 0x0000000d00127213 */ /* 0x000fe20000000000 */
[----:B------:R-:W-:Y:S01]  /*0970*/  @!P1 IMAD.IADD R10, R10, 0x1, -R20 ;  /* 0x000000010a0a9824 */ /* 0x000fe200078e0a14 */
[C---:B------:R-:W-:Y:S01]  /*0980*/  LOP3.LUT R28, R6.reuse, 0x38, RZ, 0xfc, !PT ;  /* 0x00000038061c7812 */ /* 0x040fe200078efcff */
[----:B------:R-:W-:Y:S01]  /*0990*/  IMAD.MOV.U32 R2, RZ, RZ, RZ ;  /* 0x000000ffff027224 */ /* 0x000fe200078e00ff */
[----:B------:R-:W-:Y:S01]  /*09a0*/  LOP3.LUT R29, R6, 0x40, RZ, 0xfc, !PT ;  /* 0x00000040061d7812 */ /* 0x000fe200078efcff */
[----:B------:R-:W-:Y:S01]  /*09b0*/  IMAD.MOV R9, RZ, RZ, -R9 ;  /* 0x000000ffff097224 */ /* 0x000fe200078e0a09 */
[----:B------:R-:W-:Y:S01]  /*09c0*/  ISETP.GT.U32.AND P1, PT, R20, R10, PT ;  /* 0x0000000a1400720c */ /* 0x000fe20003f24070 */
[----:B------:R-:W-:Y:S01]  /*09d0*/  IMAD.HI.U32 R3, R3, R11, R2 ;  /* 0x0000000b03037227 */ /* 0x000fe200078e0002 */
[C---:B------:R-:W-:Y:S02]  /*09e0*/  LOP3.LUT R11, R6.reuse, 0x18, RZ, 0xfc, !PT ;  /* 0x00000018060b7812 */ /* 0x040fe400078efcff */
[----:B------:R-:W-:Y:S01]  /*09f0*/  LOP3.LUT R30, R6, 0x48, RZ, 0xfc, !PT ;  /* 0x00000048061e7812 */ /* 0x000fe200078efcff */
[----:B------:R-:W-:Y:S01]  /*0a00*/  IMAD.IADD R2, R14, 0x1, R4 ;  /* 0x000000010e027824 */ /* 0x000fe200078e0204 */
[----:B------:R-:W-:Y:S01]  /*0a10*/  ISETP.GE.AND P5, PT, R11, RZ, PT ;  /* 0x000000ff0b00720c */ /* 0x000fe20003fa6270 */
[----:B------:R-:W-:Y:S01]  /*0a20*/  IMAD R4, R20, R9, R12 ;  /* 0x0000000914047224 */ /* 0x000fe200078e020c */
[----:B------:R-:W-:Y:S01]  /*0a30*/  LOP3.LUT R9, R6, 0x10, RZ, 0xfc, !PT ;  /* 0x0000001006097812 */ /* 0x000fe200078efcff */
[--C-:B------:R-:W-:Y:S01]  /*0a40*/  @!P0 IMAD.IADD R8, R8, 0x1, -R20.reuse ;  /* 0x0000000108088824 */ /* 0x100fe200078e0a14 */
[----:B------:R-:W-:Y:S01]  /*0a50*/  IABS R14, R11 ;  /* 0x0000000b000e7213 */ /* 0x000fe20000000000 */
[----:B------:R-:W-:Y:S01]  /*0a60*/  IMAD R2, R2, 0x80, R5 ;  /* 0x0000008002027824 */ /* 0x000fe200078e0205 */
[----:B------:R-:W-:Y:S01]  /*0a70*/  ISETP.GE.AND P0, PT, R9, RZ, PT ;  /* 0x000000ff0900720c */ /* 0x000fe20003f06270 */
[----:B------:R-:W-:Y:S01]  /*0a80*/  @!P1 IMAD.IADD R10, R10, 0x1, -R20 ;  /* 0x000000010a0a9824 */ /* 0x000fe200078e0a14 */
[----:B------:R-:W-:-:S02]  /*0a90*/  IABS R9, R9 ;  /* 0x0000000900097213 */ /* 0x000fc40000000000 */
[C---:B------:R-:W-:Y:S01]  /*0aa0*/  ISETP.GT.U32.AND P2, PT, R20.reuse, R8, PT ;  /* 0x000000081400720c */ /* 0x040fe20003f44070 */
[----:B------:R-:W-:Y:S01]  /*0ab0*/  IMAD.MOV.U32 R22, RZ, RZ, R10 ;  /* 0x000000ffff167224 */ /* 0x000fe200078e000a */
[----:B------:R-:W-:Y:S01]  /*0ac0*/  ISETP.GT.U32.AND P1, PT, R20, R4, PT ;  /* 0x000000041400720c */ /* 0x000fe20003f24070 */
[----:B------:R-:W-:Y:S01]  /*0ad0*/  IMAD.MOV.U32 R11, RZ, RZ, R9 ;  /* 0x000000ffff0b7224 */ /* 0x000fe200078e0009 */
[C---:B------:R-:W-:Y:S01]  /*0ae0*/  LOP3.LUT R12, R6.reuse, 0x20, RZ, 0xfc, !PT ;  /* 0x00000020060c7812 */ /* 0x040fe200078efcff */
[C---:B------:R-:W-:Y:S01]  /*0af0*/  IMAD.HI.U32 R10, R7.reuse, R14, RZ ;  /* 0x0000000e070a7227 */ /* 0x040fe200078e00ff */
[----:B------:R-:W-:Y:S02]  /*0b00*/  LOP3.LUT R32, R6, 0x58, RZ, 0xfc, !PT ;  /* 0x0000005806207812 */ /* 0x000fe400078efcff */
[----:B------:R-:W-:Y:S01]  /*0b10*/  IABS R16, R12 ;  /* 0x0000000c00107213 */ /* 0x000fe20000000000 */
[----:B------:R-:W-:Y:S01]  /*0b20*/  IMAD.HI.U32 R9, R7, R11, RZ ;  /* 0x0000000b07097227 */ /* 0x000fe200078e00ff */
[----:B------:R-:W-:-:S02]  /*0b30*/  IABS R27, R32 ;  /* 0x00000020001b7213 */ /* 0x000fc40000000000 */
[C---:B------:R-:W-:Y:S01]  /*0b40*/  LOP3.LUT R31, R6.reuse, 0x50, RZ, 0xfc, !PT ;  /* 0x00000050061f7812 */ /* 0x040fe200078efcff */
[----:B------:R-:W-:Y:S01]  /*0b50*/  IMAD.MOV R9, RZ, RZ, -R9 ;  /* 0x000000ffff097224 */ /* 0x000fe200078e0a09 */
[----:B------:R-:W-:Y:S01]  /*0b60*/  LOP3.LUT R33, R6, 0x60, RZ, 0xfc, !PT ;  /* 0x0000006006217812 */ /* 0x000fe200078efcff */
[--C-:B------:R-:W-:Y:S01]  /*0b70*/  @!P2 IMAD.IADD R8, R8, 0x1, -R20.reuse ;  /* 0x000000010808a824 */ /* 0x100fe200078e0a14 */
[----:B------:R-:W-:Y:S01]  /*0b80*/  ISETP.GE.AND P2, PT, R13, RZ, PT ;  /* 0x000000ff0d00720c */ /* 0x000fe20003f46270 */
[----:B------:R-:W-:Y:S01]  /*0b90*/  @!P1 IMAD.IADD R4, R4, 0x1, -R20 ;  /* 0x0000000104049824 */ /* 0x000fe200078e0a14 */
[----:B------:R-:W-:Y:S01]  /*0ba0*/  IABS R26, R31 ;  /* 0x0000001f001a7213 */ /* 0x000fe20000000000 */
[----:B------:R-:W-:Y:S01]  /*0bb0*/  IMAD R9, R20, R9, R11 ;  /* 0x0000000914097224 */ /* 0x000fe200078e020b */
[----:B------:R-:W-:Y:S01]  /*0bc0*/  LOP3.LUT R34, R6, 0x68, RZ, 0xfc, !PT ;  /* 0x0000006806227812 */ /* 0x000fe200078efcff */
[----:B------:R-:W-:Y:S01]  /*0bd0*/  @!P6 IMAD.MOV R8, RZ, RZ, -R8 ;  /* 0x000000ffff08e224 */ /* 0x000fe200078e0a08 */
[C---:B------:R-:W-:Y:S01]  /*0be0*/  ISETP.GT.U32.AND P1, PT, R20.reuse, R4, PT ;  /* 0x000000041400720c */ /* 0x040fe20003f24070 */
[----:B------:R-:W-:Y:S01]  /*0bf0*/  IMAD.HI.U32 R13, R7, R23, RZ ;  /* 0x00000017070d7227 */ /* 0x000fe200078e00ff */
[----:B------:R-:W-:-:S02]  /*0c00*/  ISETP.GT.U32.AND P6, PT, R20, R9, PT ;  /* 0x000000091400720c */ /* 0x000fc40003fc4070 */
[----:B------:R-:W-:Y:S01]  /*0c10*/  LOP3.LUT R180, R182, 0x40, RZ, 0x3c, !PT ;  /* 0x00000040b6b47812 */ /* 0x000fe200078e3cff */
[----:B------:R-:W-:-:S04]  /*0c20*/  IMAD.HI.U32 R11, R7, R16, RZ ;  /* 0x00000010070b7227 */ /* 0x000fc800078e00ff */
[----:B------:R-:W-:Y:S02]  /*0c30*/  IMAD.MOV R15, RZ, RZ, -R10 ;  /* 0x000000ffff0f7224 */ /* 0x000fe400078e0a0a */
[----:B------:R-:W-:Y:S02]  /*0c40*/  IMAD.MOV R10, RZ, RZ, -R13 ;  /* 0x000000ffff0a7224 */ /* 0x000fe400078e0a0d */
[--C-:B------:R-:W-:Y:S01]  /*0c50*/  @!P1 IMAD.IADD R4, R4, 0x1, -R20.reuse ;  /* 0x0000000104049824 */ /* 0x100fe200078e0a14 */
[----:B------:R-:W-:Y:S01]  /*0c60*/  ISETP.GE.AND P1, PT, R24, RZ, PT ;  /* 0x000000ff1800720c */ /* 0x000fe20003f26270 */
[----:B------:R-:W-:Y:S01]  /*0c70*/  @!P6 IMAD.IADD R9, R9, 0x1, -R20 ;  /* 0x000000010909e824 */ /* 0x000fe200078e0a14 */
[----:B------:R-:W-:Y:S01]  /*0c80*/  IABS R24, R30 ;  /* 0x0000001e00187213 */ /* 0x000fe20000000000 */
[----:B------:R-:W-:Y:S02]  /*0c90*/  IMAD.MOV R17, RZ, RZ, -R11 ;  /* 0x000000ffff117224 */ /* 0x000fe400078e0a0b */
[C---:B------:R-:W-:Y:S01]  /*0ca0*/  IMAD R11, R20.reuse, R15, R14 ;  /* 0x0000000f140b7224 */ /* 0x040fe200078e020e */
[C---:B------:R-:W-:Y:S01]  /*0cb0*/  ISETP.GT.U32.AND P6, PT, R20.reuse, R9, PT ;  /* 0x000000091400720c */ /* 0x040fe20003fc4070 */
[----:B------:R-:W-:Y:S01]  /*0cc0*/  IMAD R14, R20, R10, R23 ;  /* 0x0000000a140e7224 */ /* 0x000fe200078e0217 */
[----:B------:R-:W-:Y:S01]  /*0cd0*/  IABS R23, R29 ;  /* 0x0000001d00177213 */ /* 0x000fe20000000000 */
[----:B------:R-:W-:-:S02]  /*0ce0*/  IMAD.MOV.U32 R10, RZ, RZ, R4 ;  /* 0x000000ffff0a7224 */ /* 0x000fc400078e0004 */
[----:B------:R-:W-:Y:S01]  /*0cf0*/  @!P3 IMAD.MOV R22, RZ, RZ, -R22 ;  /* 0x000000ffff16b224 */ /* 0x000fe200078e0a16 */
[----:B------:R-:W-:Y:S01]  /*0d00*/  ISETP.GE.AND P3, PT, R12, RZ, PT ;  /* 0x000000ff0c00720c */ /* 0x000fe20003f66270 */
[----:B------:R-:W-:Y:S01]  /*0d10*/  @!P4 IMAD.MOV R10, RZ, RZ, -R10 ;  /* 0x000000ffff0ac224 */ /* 0x000fe200078e0a0a */
[----:B------:R-:W-:Y:S01]  /*0d20*/  ISETP.GT.U32.AND P4, PT, R20, R11, PT ;  /* 0x0000000b1400720c */ /* 0x000fe20003f84070 */
[----:B------:R-:W-:-:S04]  /*0d30*/  IMAD.HI.U32 R12, R7, R18, RZ ;  /* 0x00000012070c7227 */ /* 0x000fc800078e00ff */
[----:B------:R-:W-:Y:S02]  /*0d40*/  IMAD.MOV R19, RZ, RZ, -R12 ;  /* 0x000000ffff137224 */ /* 0x000fe400078e0a0c */
[C---:B------:R-:W-:Y:S02]  /*0d50*/  IMAD R12, R20.reuse, R17, R16 ;  /* 0x00000011140c7224 */ /* 0x040fe400078e0210 */
[----:B------:R-:W-:Y:S02]  /*0d60*/  @!P6 IMAD.IADD R9, R9, 0x1, -R20 ;  /* 0x000000010909e824 */ /* 0x000fe400078e0a14 */
[C---:B------:R-:W-:Y:S01]  /*0d70*/  IMAD R13, R20.reuse, R19, R18 ;  /* 0x00000013140d7224 */ /* 0x040fe200078e0212 */
[----:B------:R-:W-:Y:S01]  /*0d80*/  ISETP.GT.U32.AND P6, PT, R20, R12, PT ;  /* 0x0000000c1400720c */ /* 0x000fe20003fc4070 */
[----:B------:R-:W-:Y:S01]  /*0d90*/  @!P4 IMAD.IADD R11, R11, 0x1, -R20 ;  /* 0x000000010b0bc824 */ /* 0x000fe200078e0a14 */
[----:B------:R-:W-:Y:S01]  /*0da0*/  IABS R19, R28 ;  /* 0x0000001c00137213 */ /* 0x000fe20000000000 */
[----:B------:R-:W-:-:S03]  /*0db0*/  IMAD.HI.U32 R15, R7, R23, RZ ;  /* 0x00000017070f7227 */ /* 0x000fc600078e00ff */
[----:B------:R-:W-:Y:S01]  /*0dc0*/  ISETP.GT.U32.AND P4, PT, R20, R11, PT ;  /* 0x0000000b1400720c */ /* 0x000fe20003f84070 */
[----:B------:R-:W-:-:S04]  /*0dd0*/  IMAD.HI.U32 R4, R7, R19, RZ ;  /* 0x0000001307047227 */ /* 0x000fc800078e00ff */
[----:B------:R-:W-:Y:S02]  /*0de0*/  IMAD.MOV R4, RZ, RZ, -R4 ;  /* 0x000000ffff047224 */ /* 0x000fe400078e0a04 */
[--C-:B------:R-:W-:Y:S02]  /*0df0*/  @!P6 IMAD.IADD R12, R12, 0x1, -R20.reuse ;  /* 0x000000010c0ce824 */ /* 0x100fe400078e0a14 */
[----:B------:R-:W-:Y:S02]  /*0e00*/  IMAD.MOV R15, RZ, RZ, -R15 ;  /* 0x000000ffff0f7224 */ /* 0x000fe400078e0a0f */
[C---:B------:R-:W-:Y:S01]  /*0e10*/  IMAD R4, R20.reuse, R4, R19 ;  /* 0x0000000414047224 */ /* 0x040fe200078e0213 */
[C---:B------:R-:W-:Y:S01]  /*0e20*/  ISETP.GT.U32.AND P6, PT, R20.reuse, R12, PT ;  /* 0x0000000c1400720c */ /* 0x040fe20003fc4070 */
[----:B------:R-:W-:Y:S01]  /*0e30*/  @!P4 IMAD.IADD R11, R11, 0x1, -R20 ;  /* 0x000000010b0bc824 */ /* 0x000fe200078e0a14 */
[C---:B------:R-:W-:Y:S01]  /*0e40*/  ISETP.GT.U32.AND P4, PT, R20.reuse, R13, PT ;  /* 0x0000000d1400720c */ /* 0x040fe20003f84070 */
[----:B------:R-:W-:Y:S01]  /*0e50*/  @!P0 IMAD.MOV R9, RZ, RZ, -R9 ;  /* 0x000000ffff098224 */ /* 0x000fe200078e0a09 */
[C---:B------:R-:W-:Y:S01]  /*0e60*/  ISETP.GT.U32.AND P0, PT, R20.reuse, R14, PT ;  /* 0x0000000e1400720c */ /* 0x040fe20003f04070 */
[C---:B------:R-:W-:Y:S01]  /*0e70*/  IMAD R15, R20.reuse, R15, R23 ;  /* 0x0000000f140f7224 */ /* 0x040fe200078e0217 */
[----:B------:R-:W-:Y:S01]  /*0e80*/  IABS R23, R33 ;  /* 0x0000002100177213 */ /* 0x000fe20000000000 */
[----:B------:R-:W-:Y:S01]  /*0e90*/  @!P5 IMAD.MOV R11, RZ, RZ, -R11 ;  /* 0x000000ffff0bd224 */ /* 0x000fe200078e0a0b */
[----:B------:R-:W-:Y:S01]  /*0ea0*/  ISETP.GT.U32.AND P5, PT, R20, R4, PT ;  /* 0x000000041400720c */ /* 0x000fe20003fa4070 */
[----:B------:R-:W-:-:S04]  /*0eb0*/  IMAD.HI.U32 R16, R7, R24, RZ ;  /* 0x0000001807107227 */ /* 0x000fc800078e00ff */
[--C-:B------:R-:W-:Y:S01]  /*0ec0*/  @!P6 IMAD.IADD R12, R12, 0x1, -R20.reuse ;  /* 0x000000010c0ce824 */ /* 0x100fe200078e0a14 */
[----:B------:R-:W-:Y:S01]  /*0ed0*/  ISETP.GT.U32.AND P6, PT, R20, R15, PT ;  /* 0x0000000f1400720c */ /* 0x000fe20003fc4070 */
[----:B------:R-:W-:Y:S02]  /*0ee0*/  @!P4 IMAD.IADD R13, R13, 0x1, -R20 ;  /* 0x000000010d0dc824 */ /* 0x000fe400078e0a14 */
[----:B------:R-:W-:-:S04]  /*0ef0*/  IMAD.HI.U32 R18, R7, R27, RZ ;  /* 0x0000001b07127227 */ /* 0x000fc800078e00ff */
[----:B------:R-:W-:Y:S02]  /*0f00*/  IMAD.MOV R25, RZ, RZ, -R16 ;  /* 0x000000ffff197224 */ /* 0x000fe400078e0a10 */
[----:B------:R-:W-:Y:S01]  /*0f10*/  @!P0 IMAD.IADD R14, R14, 0x1, -R20 ;  /* 0x000000010e0e8824 */ /* 0x000fe200078e0a14 */
[----:B------:R-:W-:Y:S01]  /*0f20*/  ISETP.GT.U32.AND P0, PT, R20, R13, PT ;  /* 0x0000000d1400720c */ /* 0x000fe20003f04070 */
[----:B------:R-:W-:Y:S02]  /*0f30*/  IMAD.MOV R18, RZ, RZ, -R18 ;  /* 0x000000ffff127224 */ /* 0x000fe400078e0a12 */
[----:B------:R-:W-:-:S04]  /*0f40*/  IMAD.HI.U32 R17, R7, R26, RZ ;  /* 0x0000001a07117227 */ /* 0x000fc800078e00ff */
[----:B------:R-:W-:Y:S01]  /*0f50*/  IMAD R16, R20, R25, R24 ;  /* 0x0000001914107224 */ /* 0x000fe200078e0218 */
[----:B------:R-:W-:Y:S01]  /*0f60*/  IABS R24, R34 ;  /* 0x0000002200187213 */ /* 0x000fe20000000000 */
[--C-:B------:R-:W-:Y:S01]  /*0f70*/  @!P5 IMAD.IADD R4, R4, 0x1, -R20.reuse ;  /* 0x000000010404d824 */ /* 0x100fe200078e0a14 */
[C---:B------:R-:W-:Y:S01]  /*0f80*/  ISETP.GT.U32.AND P5, PT, R20.reuse, R14, PT ;  /* 0x0000000e1400720c */ /* 0x040fe20003fa4070 */
[----:B------:R-:W-:Y:S01]  /*0f90*/  IMAD R18, R20, R18, R27 ;  /* 0x0000001214127224 */ /* 0x000fe200078e021b */
[----:B------:R-:W-:Y:S01]  /*0fa0*/  LOP3.LUT R27, R6, 0x70, RZ, 0xfc, !PT ;  /* 0x00000070061b7812 */ /* 0x000fe200078efcff */
[----:B------:R-:W-:Y:S01]  /*0fb0*/  IMAD.MOV R17, RZ, RZ, -R17 ;  /* 0x000000ffff117224 */ /* 0x000fe200078e0a11 */
[C---:B------:R-:W-:Y:S01]  /*0fc0*/  ISETP.GT.U32.AND P4, PT, R20.reuse, R16, PT ;  /* 0x000000101400720c */ /* 0x040fe20003f84070 */
[----:B------:R-:W-:Y:S01]  /*0fd0*/  @!P6 IMAD.IADD R15, R15, 0x1, -R20 ;  /* 0x000000010f0fe824 */ /* 0x000fe200078e0a14 */
[----:B------:R-:W-:Y:S01]  /*0fe0*/  ISETP.GT.U32.AND P6, PT, R20, R4, PT ;  /* 0x000000041400720c */ /* 0x000fe20003fc4070 */
[----:B------:R-:W-:-:S04]  /*0ff0*/  IMAD.HI.U32 R6, R7, R23, RZ ;  /* 0x0000001707067227 */ /* 0x000fc800078e00ff */
[----:B------:R-:W-:Y:S01]  /*1000*/  IMAD R17, R20, R17, R26 ;  /* 0x0000001114117224 */ /* 0x000fe200078e021a */
[----:B------:R-:W-:Y:S01]  /*1010*/  IABS R26, R27 ;  /* 0x0000001b001a7213 */ /* 0x000fe20000000000 */
[----:B------:R-:W-:-:S04]  /*1020*/  IMAD.HI.U32 R19, R7, R24, RZ ;  /* 0x0000001807137227 */ /* 0x000fc800078e00ff */
[----:B------:R-:W-:Y:S02]  /*1030*/  IMAD.MOV R6, RZ, RZ, -R6 ;  /* 0x000000ffff067224 */ /* 0x000fe400078e0a06 */
[----:B------:R-:W-:Y:S02]  /*1040*/  IMAD.MOV R25, RZ, RZ, -R19 ;  /* 0x000000ffff197224 */ /* 0x000fe400078e0a13 */
[----:B------:R-:W-:Y:S01]  /*1050*/  @!P0 IMAD.IADD R13, R13, 0x1, -R20 ;  /* 0x000000010d0d8824 */ /* 0x000fe200078e0a14 */
[C---:B------:R-:W-:Y:S01]  /*1060*/  ISETP.GT.U32.AND P0, PT, R20.reuse, R17, PT ;  /* 0x000000111400720c */ /* 0x040fe20003f04070 */
[----:B------:R-:W-:Y:S02]  /*1070*/  IMAD R19, R20, R6, R23 ;  /* 0x0000000614137224 */ /* 0x000fe400078e0217 */
[----:B------:R-:W-:-:S04]  /*1080*/  IMAD.HI.U32 R6, R7, R26, RZ ;  /* 0x0000001a07067227 */ /* 0x000fc800078e00ff */
[--C-:B------:R-:W-:Y:S01]  /*1090*/  @!P5 IMAD.IADD R14, R14, 0x1, -R20.reuse ;  /* 0x000000010e0ed824 */ /* 0x100fe200078e0a14 */
[----:B------:R-:W-:Y:S01]  /*10a0*/  ISETP.GT.U32.AND P5, PT, R20, R18, PT ;  /* 0x000000121400720c */ /* 0x000fe20003fa4070 */
[--C-:B------:R-:W-:Y:S01]  /*10b0*/  @!P4 IMAD.IADD R16, R16, 0x1, -R20.reuse ;  /* 0x000000011010c824 */ /* 0x100fe200078e0a14 */
[----:B------:R-:W-:Y:S01]  /*10c0*/  ISETP.GT.U32.AND P4, PT, R20, R15, PT ;  /* 0x0000000f1400720c */ /* 0x000fe20003f84070 */
[----:B------:R-:W-:Y:S01]  /*10d0*/  @!P6 IMAD.IADD R4, R4, 0x1, -R20 ;  /* 0x000000010404e824 */ /* 0x000fe200078e0a14 */
[C---:B------:R-:W-:Y:S01]  /*10e0*/  ISETP.GT.U32.AND P6, PT, R20.reuse, R19, PT ;  /* 0x000000131400720c */ /* 0x040fe20003fc4070 */
[----:B------:R-:W-:Y:S02]  /*10f0*/  IMAD.MOV R23, RZ, RZ, -R6 ;  /* 0x000000ffff177224 */ /* 0x000fe400078e0a06 */
[----:B------:R-:W-:Y:S01]  /*1100*/  @!P3 IMAD.MOV R12, RZ, RZ, -R12 ;  /* 0x000000ffff0cb224 */ /* 0x000fe200078e0a0c */
[C---:B------:R-:W-:Y:S01]  /*1110*/  ISETP.GT.U32.AND P3, PT, R20.reuse, R16, PT ;  /* 0x000000101400720c */ /* 0x040fe20003f64070 */
[----:B------:R-:W-:Y:S01]  /*1120*/  IMAD R5, R20, R23, R26 ;  /* 0x0000001714057224 */ /* 0x000fe200078e021a */
[----:B------:R-:W-:Y:S01]  /*1130*/  IABS R23, R2 ;  /* 0x0000000200177213 */ /* 0x000fe20000000000 */
[----:B------:R-:W-:Y:S01]  /*1140*/  @!P0 IMAD.IADD R17, R17, 0x1, -R20 ;  /* 0x0000000111118824 */ /* 0x000fe200078e0a14 */
[----:B------:R-:W-:Y:S01]  /*1150*/  ISETP.GE.AND P0, PT, R29, RZ, PT ;  /* 0x000000ff1d00720c */ /* 0x000fe20003f06270 */
[----:B------:R-:W-:-:S02]  /*1160*/  IMAD.MOV.U32 R6, RZ, RZ, R4 ;  /* 0x000000ffff067224 */ /* 0x000fc400078e0004 */
[----:B------:R-:W-:Y:S02]  /*1170*/  IMAD R7, R20, R25, R24 ;  /* 0x0000001914077224 */ /* 0x000fe400078e0218 */
[----:B------:R-:W-:Y:S02]  /*1180*/  IMAD.MOV.U32 R4, RZ, RZ, R23 ;  /* 0x000000ffff047224 */ /* 0x000fe400078e0017 */
[--C-:B------:R-:W-:Y:S01]  /*1190*/  @!P5 IMAD.IADD R18, R18, 0x1, -R20.reuse ;  /* 0x000000011212d824 */ /* 0x100fe200078e0a14 */
[----:B------:R-:W-:Y:S01]  /*11a0*/  ISETP.GE.AND P5, PT, R30, RZ, PT ;  /* 0x000000ff1e00720c */ /* 0x000fe20003fa6270 */
[--C-:B------:R-:W-:Y:S01]  /*11b0*/  @!P4 IMAD.IADD R15, R15, 0x1, -R20.reuse ;  /* 0x000000010f0fc824 */ /* 0x100fe200078e0a14 */
[C---:B------:R-:W-:Y:S01]  /*11c0*/  ISETP.GT.U32.AND P4, PT, R20.reuse, R7, PT ;  /* 0x000000071400720c */ /* 0x040fe20003f84070 */
[----:B------:R-:W-:Y:S01]  /*11d0*/  @!P6 IMAD.IADD R19, R19, 0x1, -R20 ;  /* 0x000000011313e824 */ /* 0x000fe200078e0a14 */
[----:B------:R-:W-:Y:S01]  /*11e0*/  ISETP.GT.U32.AND P6, PT, R20, R5, PT ;  /* 0x000000051400720c */ /* 0x000fe20003fc4070 */
[----:B------:R-:W-:-:S04]  /*11f0*/  IMAD.HI.U32 R3, R3, R4, RZ ;  /* 0x0000000403037227 */ /* 0x000fc800078e00ff */
[----:B------:R-:W-:Y:S01]  /*1200*/  @!P2 IMAD.MOV R13, RZ, RZ, -R13 ;  /* 0x000000ffff0da224 */ /* 0x000fe200078e0a0d */
[----:B------:R-:W-:Y:S01]  /*1210*/  ISETP.GT.U32.AND P2, PT, R20, R17, PT ;  /* 0x000000111400720c */ /* 0x000fe20003f44070 */
[----:B------:R-:W-:Y:S02]  /*1220*/  IMAD.MOV R3, RZ, RZ, -R3 ;  /* 0x000000ffff037224 */ /* 0x000fe400078e0a03 */
[----:B------:R-:W-:Y:S01]  /*1230*/  @!P3 IMAD.IADD R16, R16, 0x1, -R20 ;  /* 0x000000011010b824 */ /* 0x000fe200078e0a14 */
[----:B------:R-:W-:Y:S01]  /*1240*/  ISETP.GE.AND P3, PT, R28, RZ, PT ;  /* 0x000000ff1c00720c */ /* 0x000fe20003f66270 */
[----:B------:R-:W-:Y:S01]  /*1250*/  @!P0 IMAD.MOV R15, RZ, RZ, -R15 ;  /* 0x000000ffff0f8224 */ /* 0x000fe200078e0a0f */
[----:B------:R-:W-:Y:S01]  /*1260*/  ISETP.GE.AND P0, PT, R31, RZ, PT ;  /* 0x000000ff1f00720c */ /* 0x000fe20003f06270 */
[----:B------:R-:W-:Y:S02]  /*1270*/  IMAD R4, R21, R3, R4 ;  /* 0x0000000315047224 */ /* 0x000fe400078e0204 */
[----:B------:R-:W-:-:S02]  /*1280*/  @!P5 IMAD.MOV R16, RZ, RZ, -R16 ;  /* 0x000000ffff10d224 */ /* 0x000fc400078e0a10 */
[--C-:B------:R-:W-:Y:S01]  /*1290*/  @!P4 IMAD.IADD R7, R7, 0x1, -R20.reuse ;  /* 0x000000010707c824 */ /* 0x100fe200078e0a14 */
[----:B------:R-:W-:Y:S01]  /*12a0*/  ISETP.GT.U32.AND P5, PT, R21, R4, PT ;  /* 0x000000041500720c */ /* 0x000fe20003fa4070 */
[--C-:B------:R-:W-:Y:S02]  /*12b0*/  @!P6 IMAD.IADD R5, R5, 0x1, -R20.reuse ;  /* 0x000000010505e824 */ /* 0x100fe400078e0a14 */
[----:B------:R-:W-:Y:S01]  /*12c0*/  @!P2 IMAD.IADD R17, R17, 0x1, -R20 ;  /* 0x000000011111a824 */ /* 0x000fe200078e0a14 */
[C---:B------:R-:W-:Y:S01]  /*12d0*/  ISETP.GT.U32.AND P4, PT, R20.reuse, R7, PT ;  /* 0x000000071400720c */ /* 0x040fe20003f84070 */
[----:B------:R-:W-:Y:S01]  /*12e0*/  @!P1 IMAD.MOV R14, RZ, RZ, -R14 ;  /* 0x000000ffff0e9224 */ /* 0x000fe200078e0a0e */
[C---:B------:R-:W-:Y:S01]  /*12f0*/  ISETP.GT.U32.AND P6, PT, R20.reuse, R5, PT ;  /* 0x000000051400720c */ /* 0x040fe20003fc4070 */
[----:B------:R-:W-:Y:S01]  /*1300*/  @!P3 IMAD.MOV R6, RZ, RZ, -R6 ;  /* 0x000000ffff06b224 */ /* 0x000fe200078e0a06 */
[C---:B------:R-:W-:Y:S01]  /*1310*/  ISETP.GT.U32.AND P1, PT, R20.reuse, R18, PT ;  /* 0x000000121400720c */ /* 0x040fe20003f24070 */
[----:B------:R-:W-:Y:S01]  /*1320*/  @!P0 IMAD.MOV R17, RZ, RZ, -R17 ;  /* 0x000000ffff118224 */ /* 0x000fe200078e0a11 */
[----:B------:R-:W-:Y:S01]  /*1330*/  ISETP.GT.U32.AND P3, PT, R20, R19, PT ;  /* 0x000000131400720c */ /* 0x000fe20003f64070 */
[----:B------:R-:W-:Y:S01]  /*1340*/  IMAD R3, R213, c[0x0][0x188], RZ ;  /* 0x00006200d5037a24 */ /* 0x000fe200078e02ff */
[----:B------:R-:W-:Y:S01]  /*1350*/  ISETP.GT.AND P0, PT, R36, 0x1f, PT ;  /* 0x0000001f2400780c */ /* 0x000fe20003f04270 */
[----:B------:R-:W-:Y:S01]  /*1360*/  @!P5 IMAD.IADD R4, R4, 0x1, -R21 ;  /* 0x000000010404d824 */ /* 0x000fe200078e0a15 */
[----:B------:R-:W-:Y:S01]  /*1370*/  ISETP.GE.AND P2, PT, R32, RZ, PT ;  /* 0x000000ff2000720c */ /* 0x000fe20003f46270 */
[----:B------:R-:W-:Y:S01]  /*1380*/  IMAD R78, R116, 0x2, R3 ;  /* 0x00000002744e7824 */ /* 0x000fe200078e0203 */
[----:B------:R-:W-:Y:S01]  /*1390*/  SEL R46, RZ, 0x4, !P0 ;  /* 0x00000004ff2e7807 */ /* 0x000fe20004000000 */
[--C-:B------:R-:W-:Y:S01]  /*13a0*/  @!P4 IMAD.IADD R7, R7, 0x1, -R20.reuse ;  /* 0x000000010707c824 */ /* 0x100fe200078e0a14 */
[----:B------:R-:W-:Y:S01]  /*13b0*/  ISETP.GE.AND P5, PT, R210, c[0x0][0x180], PT ;  /* 0x00006000d2007a0c */ /* 0x000fe20003fa6270 */
[----:B------:R-:W-:Y:S01]  /*13c0*/  @!P6 IMAD.IADD R5, R5, 0x1, -R20 ;  /* 0x000000010505e824 */ /* 0x000fe200078e0a14 */
[----:B------:R-:W-:Y:S01]  /*13d0*/  ISETP.GE.AND P4, PT, R27, RZ, PT ;  /* 0x000000ff1b00720c */ /* 0x000fe20003f86270 */
[----:B------:R-:W-:Y:S01]  /*13e0*/  IMAD R77, R116, 0x2, R78 ;  /* 0x00000002744d7824 */ /* 0x000fe200078e024e */
[----:B------:R-:W-:Y:S01]  /*13f0*/  SEL R23, R46, RZ, !P5 ;  /* 0x000000ff2e177207 */ /* 0x000fe20006800000 */
[--C-:B------:R-:W-:Y:S01]  /*1400*/  @!P1 IMAD.IADD R18, R18, 0x1, -R20.reuse ;  /* 0x0000000112129824 */ /* 0x100fe200078e0a14 */
[----:B------:R-:W-:Y:S01]  /*1410*/  ISETP.GT.U32.AND P5, PT, R21, R4, PT ;  /* 0x000000041500720c */ /* 0x000fe20003fa4070 */
[----:B------:R-:W-:Y:S01]  /*1420*/  @!P3 IMAD.IADD R19, R19, 0x1, -R20 ;  /* 0x000000011313b824 */ /* 0x000fe200078e0a14 */
[----:B------:R-:W-:Y:S01]  /*1430*/  ISETP.GE.AND P6, PT, R213, c[0x0][0x180], PT ;  /* 0x00006000d5007a0c */ /* 0x000fe20003fc6270 */
[----:B------:R-:W-:Y:S01]  /*1440*/  IMAD R75, R116, 0x2, R77 ;  /* 0x00000002744b7824 */ /* 0x000fe200078e024d */
[----:B------:R-:W-:Y:S01]  /*1450*/  ISETP.GE.AND P1, PT, R33, RZ, PT ;  /* 0x000000ff2100720c */ /* 0x000fe20003f26270 */
[----:B------:R-:W-:Y:S01]  /*1460*/  @!P2 IMAD.MOV R18, RZ, RZ, -R18 ;  /* 0x000000ffff12a224 */ /* 0x000fe200078e0a12 */
[----:B------:R-:W-:Y:S01]  /*1470*/  SEL R20, R46, RZ, !P6 ;  /* 0x000000ff2e147207 */ /* 0x000fe20007000000 */
[----:B------:R-:W-:Y:S01]  /*1480*/  IMAD R69, R116, 0x2, R75 ;  /* 0x0000000274457824 */ /* 0x000fe200078e024b */
[----:B------:R-:W-:Y:S01]  /*1490*/  ISETP.GE.AND P3, PT, R34, RZ, PT ;  /* 0x000000ff2200720c */ /* 0x000fe20003f66270 */
[----:B------:R-:W-:Y:S01]  /*14a0*/  IMAD.SHL.U32 R207, R3, 0x4, RZ ;  /* 0x0000000403cf7824 */ /* 0x000fe200078e00ff */
[----:B------:R-:W-:Y:S01]  /*14b0*/  ISETP.NE.U32.AND P2, PT, R20, RZ, PT ;  /* 0x000000ff1400720c */ /* 0x000fe20003f45070 */
[----:B------:R-:W-:Y:S01]  /*14c0*/  IMAD.MOV.U32 R20, RZ, RZ, R5 ;  /* 0x000000ffff147224 */ /* 0x000fe200078e0005 */
[----:B------:R-:W-:Y:S01]  /*14d0*/  LOP3.LUT R5, RZ, c[0x0][0x17c], RZ, 0x33, !PT ;  /* 0x00005f00ff057a12 */ /* 0x000fe200078e33ff */
[----:B------:R-:W-:Y:S01]  /*14e0*/  @!P5 IMAD.IADD R4, R4, 0x1, -R21 ;  /* 0x000000010404d824 */ /* 0x000fe200078e0a15 */
[----:B------:R-:W-:Y:S01]  /*14f0*/  ISETP.GE.AND P5, PT, R2, RZ, PT ;  /* 0x000000ff0200720c */ /* 0x000fe20003fa6270 */
[----:B------:R-:W-:Y:S01]  /*1500*/  IMAD R76, R116, 0x2, R69 ;  /* 0x00000002744c7824 */ /* 0x000fe200078e0245 */
[----:B------:R-:W-:Y:S01]  /*1510*/  ISETP.GE.AND P6, PT, R184, c[0x0][0x180], PT ;  /* 0x00006000b8007a0c */ /* 0x000fe20003fc6270 */
[----:B------:R-:W-:Y:S01]  /*1520*/  @!P4 IMAD.MOV R20, RZ, RZ, -R20 ;  /* 0x000000ffff14c224 */ /* 0x000fe200078e0a14 */
[----:B------:R-:W-:Y:S01]  /*1530*/  ISETP.NE.AND P4, PT, RZ, c[0x0][0x178], PT ;  /* 0x00005e00ff007a0c */ /* 0x000fe20003f85270 */
[----:B------:R-:W-:Y:S01]  /*1540*/  IMAD R72, R116, 0x2, R76 ;  /* 0x0000000274487824 */ /* 0x000fe200078e024c */
[----:B------:R-:W-:Y:S01]  /*1550*/  SEL R24, R46, RZ, !P6 ;  /* 0x000000ff2e187207 */ /* 0x000fe20007000000 */
[----:B------:R-:W-:Y:S01]  /*1560*/  @!P1 IMAD.MOV R19, RZ, RZ, -R19 ;  /* 0x000000ffff139224 */ /* 0x000fe200078e0a13 */
[----:B------:R-:W-:Y:S01]  /*1570*/  ISETP.NE.U32.AND P6, PT, R23, RZ, PT ;  /* 0x000000ff1700720c */ /* 0x000fe20003fc5070 */
[----:B------:R-:W-:Y:S01]  /*1580*/  IMAD R73, R116, 0x2, R72 ;  /* 0x0000000274497824 */ /* 0x000fe200078e0248 */
[----:B------:R-:W-:Y:S01]  /*1590*/  ISETP.NE.U32.AND P1, PT, R24, RZ, PT ;  /* 0x000000ff1800720c */ /* 0x000fe20003f25070 */
[----:B------:R-:W-:Y:S01]  /*15a0*/  @!P3 IMAD.MOV R7, RZ, RZ, -R7 ;  /* 0x000000ffff07b224 */ /* 0x000fe200078e0a07 */
[----:B------:R-:W-:Y:S01]  /*15b0*/  ISETP.NE.AND P3, PT, RZ, c[0x0][0x17c], PT ;  /* 0x00005f00ff007a0c */ /* 0x000fe20003f65270 */
[----:B------:R-:W-:-:S02]  /*15c0*/  IMAD R74, R116, 0x2, R73 ;  /* 0x00000002744a7824 */ /* 0x000fc400078e0249 */
[----:B------:R-:W-:Y:S01]  /*15d0*/  @!P5 IMAD.MOV R4, RZ, RZ, -R4 ;  /* 0x000000ffff04d224 */ /* 0x000fe200078e0a04 */
[----:B------:R-:W-:Y:S01]  /*15e0*/  SEL R79, R5, R8, !P3 ;  /* 0x00000008054f7207 */ /* 0x000fe20005800000 */
[C---:B------:R-:W-:Y:S01]  /*15f0*/  IMAD R68, R116.reuse, 0x2, R74 ;  /* 0x0000000274447824 */ /* 0x040fe200078e024a */
[----:B------:R-:W-:Y:S01]  /*1600*/  @!P4 LOP3.LUT R4, RZ, c[0x0][0x178], RZ, 0x33, !PT ;  /* 0x00005e00ff04ca12 */ /* 0x000fe200078e33ff */
[----:B------:R-:W-:Y:S01]  /*1610*/  IMAD.SHL.U32 R203, R77, 0x4, RZ ;  /* 0x000000044dcb7824 */ /* 0x000fe200078e00ff */
[C---:B------:R-:W-:Y:S01]  /*1620*/  SEL R81, R5.reuse, R10, !P3 ;  /* 0x0000000a05517207 */ /* 0x040fe20005800000 */
[----:B------:R-:W-:Y:S01]  /*1630*/  IMAD R97, R116, 0x2, R68 ;  /* 0x0000000274617824 */ /* 0x000fe200078e0244 */
[C---:B------:R-:W-:Y:S01]  /*1640*/  SEL R82, R5.reuse, R9, !P3 ;  /* 0x0000000905527207 */ /* 0x040fe20005800000 */
[----:B------:R-:W-:Y:S01]  /*1650*/  IMAD R98, R4, c[0x0][0x184], RZ ;  /* 0x0000610004627a24 */ /* 0x000fe200078e02ff */
[C---:B------:R-:W-:Y:S01]  /*1660*/  SEL R83, R5.reuse, R11, !P3 ;  /* 0x0000000b05537207 */ /* 0x040fe20005800000 */
[----:B------:R-:W-:Y:S01]  /*1670*/  IMAD R95, R116, 0x2, R97 ;  /* 0x00000002745f7824 */ /* 0x000fe200078e0261 */
[C---:B------:R-:W-:Y:S01]  /*1680*/  SEL R84, R5.reuse, R12, !P3 ;  /* 0x0000000c05547207 */ /* 0x040fe20005800000 */
[----:B------:R-:W-:Y:S01]  /*1690*/  IMAD.SHL.U32 R80, R98, 0x4, RZ ;  /* 0x0000000462507824 */ /* 0x000fe200078e00ff */
[C---:B------:R-:W-:Y:S01]  /*16a0*/  SEL R85, R5.reuse, R13, !P3 ;  /* 0x0000000d05557207 */ /* 0x040fe20005800000 */
[----:B------:R-:W-:Y:S01]  /*16b0*/  IMAD R4, R116, 0x2, R95 ;  /* 0x0000000274047824 */ /* 0x000fe200078e025f */
[----:B------:R-:W-:Y:S01]  /*16c0*/  SEL R86, R5, R14, !P3 ;  /* 0x0000000e05567207 */ /* 0x000fe20005800000 */
[----:B------:R-:W-:Y:S01]  /*16d0*/  IMAD R79, R79, c[0x0][0x190], RZ ;  /* 0x000064004f4f7a24 */ /* 0x000fe200078e02ff */
[C---:B------:R-:W-:Y:S01]  /*16e0*/  SEL R87, R5.reuse, R6, !P3 ;  /* 0x0000000605577207 */ /* 0x040fe20005800000 */
[----:B------:R-:W-:Y:S01]  /*16f0*/  IMAD R82, R82, c[0x0][0x190], RZ ;  /* 0x0000640052527a24 */ /* 0x000fe200078e02ff */
[C---:B------:R-:W-:Y:S01]  /*1700*/  SEL R88, R5.reuse, R15, !P3 ;  /* 0x0000000f05587207 */ /* 0x040fe20005800000 */
[----:B------:R-:W-:Y:S01]  /*1710*/  IMAD R84, R84, c[0x0][0x190], RZ ;  /* 0x0000640054547a24 */ /* 0x000fe200078e02ff */
[C---:B------:R-:W-:Y:S01]  /*1720*/  SEL R89, R5.reuse, R16, !P3 ;  /* 0x0000001005597207 */ /* 0x040fe20005800000 */
[----:B------:R-:W-:Y:S01]  /*1730*/  IMAD R86, R86, c[0x0][0x190], RZ ;  /* 0x0000640056567a24 */ /* 0x000fe200078e02ff */
[----:B------:R-:W-:Y:S01]  /*1740*/  SEL R90, R5, R17, !P3 ;  /* 0x00000011055a7207 */ /* 0x000fe20005800000 */
        /* <DEDUP_REMOVED lines=9> */
[----:B------:R-:W-:Y:S01]  /*17e0*/  SEL R96, R5, R22, !P3 ;  /* 0x0000001605607207 */ /* 0x000fe20005800000 */
[----:B------:R-:W-:Y:S01]  /*17f0*/  IMAD R92, R92, c[0x0][0x190], RZ ;  /* 0x000064005c5c7a24 */ /* 0x000fe200078e02ff */
[----:B------:R-:W-:Y:S01]  /*1800*/  IADD3 R5, P3, R183, c[0x0][0x168], RZ ;  /* 0x00005a00b7057a10 */ /* 0x000fe20007f7e0ff */
[----:B------:R-:W-:Y:S01]  /*1810*/  IMAD R87, R87, c[0x0][0x190], RZ ;  /* 0x0000640057577a24 */ /* 0x000fe200078e02ff */
[----:B------:R-:W-:Y:S01]  /*1820*/  ISETP.GE.AND P4, PT, R208, c[0x0][0x180], PT ;  /* 0x00006000d0007a0c */ /* 0x000fe20003f86270 */
[----:B------:R-:W-:Y:S01]  /*1830*/  IMAD R94, R94, c[0x0][0x190], RZ ;  /* 0x000064005e5e7a24 */ /* 0x000fe200078e02ff */
[----:B------:R-:W-:Y:S01]  /*1840*/  LEA.HI.X.SX32 R40, R37, c[0x0][0x16c], 0x2, P3 ;  /* 0x00005b0025287a11 */ /* 0x000fe200018f16ff */
[----:B------:R-:W-:Y:S01]  /*1850*/  IMAD R89, R89, c[0x0][0x190], RZ ;  /* 0x0000640059597a24 */ /* 0x000fe200078e02ff */
[----:B------:R-:W-:Y:S01]  /*1860*/  IADD3 R112, P3, R80, c[0x0][0x160], RZ ;  /* 0x0000580050707a10 */ /* 0x000fe20007f7e0ff */
[----:B------:R-:W-:Y:S01]  /*1870*/  IMAD R91, R91, c[0x0][0x190], RZ ;  /* 0x000064005b5b7a24 */ /* 0x000fe200078e02ff */
[-C--:B------:R-:W-:Y:S01]  /*1880*/  LEA R32, P5, R81, R5.reuse, 0x2 ;  /* 0x0000000551207211 */ /* 0x080fe200078a10ff */
[----:B------:R-:W-:Y:S01]  /*1890*/  IMAD R93, R93, c[0x0][0x190], RZ ;  /* 0x000064005d5d7a24 */ /* 0x000fe200078e02ff */
[----:B------:R-:W-:Y:S01]  /*18a0*/  LEA.HI.X.SX32 R114, R98, c[0x0][0x164], 0x2, P3 ;  /* 0x0000590062727a11 */ /* 0x000fe200018f16ff */
[----:B------:R-:W-:Y:S01]  /*18b0*/  IMAD R96, R96, c[0x0][0x190], RZ ;  /* 0x0000640060607a24 */ /* 0x000fe200078e02ff */
[----:B------:R-:W-:Y:S01]  /*18c0*/  LEA R38, P3, R4, R112, 0x2 ;  /* 0x0000007004267211 */ /* 0x000fe200078610ff */
[----:B------:R-:W-:Y:S01]  /*18d0*/  IMAD R42, R116, 0x2, R4 ;  /* 0x00000002742a7824 */ /* 0x000fe200078e0204 */
[----:B------:R-:W-:Y:S01]  /*18e0*/  LEA.HI.X.SX32 R33, R81, R40, 0x2, P5 ;  /* 0x0000002851217211 */ /* 0x000fe200028f16ff */
[----:B------:R-:W-:Y:S01]  /*18f0*/  IMAD.SHL.U32 R199, R69, 0x4, RZ ;  /* 0x0000000445c77824 */ /* 0x000fe200078e00ff */
[----:B------:R-:W-:Y:S01]  /*1900*/  LEA.HI.X.SX32 R39, R4, R114, 0x2, P3 ;  /* 0x0000007204277211 */ /* 0x000fe200018f16ff */
[----:B------:R-:W-:Y:S01]  /*1910*/  IMAD.SHL.U32 R195, R72, 0x4, RZ ;  /* 0x0000000448c37824 */ /* 0x000fe200078e00ff */
[-C--:B------:R-:W-:Y:S01]  /*1920*/  LEA R34, P3, R79, R5.reuse, 0x2 ;  /* 0x000000054f227211 */ /* 0x080fe200078610ff */
[----:B------:R-:W-:Y:S01]  /*1930*/  IMAD R43, R116, 0x2, R42 ;  /* 0x00000002742b7824 */ /* 0x000fe200078e022a */
[-C--:B------:R-:W-:Y:S01]  /*1940*/  LEA R28, P5, R83, R5.reuse, 0x2 ;  /* 0x00000005531c7211 */ /* 0x080fe200078a10ff */
[----:B------:R-:W-:Y:S01]  /*1950*/  IMAD.SHL.U32 R191, R74, 0x4, RZ ;  /* 0x000000044abf7824 */ /* 0x000fe200078e00ff */
[-C--:B------:R-:W-:Y:S01]  /*1960*/  LEA.HI.X.SX32 R35, R79, R40.reuse, 0x2, P3 ;  /* 0x000000284f237211 */ /* 0x080fe200018f16ff */
[----:B------:R-:W-:Y:S01]  /*1970*/  IMAD.SHL.U32 R187, R97, 0x4, RZ ;  /* 0x0000000461bb7824 */ /* 0x000fe200078e00ff */
[-C--:B------:R-:W-:Y:S01]  /*1980*/  LEA R30, P3, R82, R5.reuse, 0x2 ;  /* 0x00000005521e7211 */ /* 0x080fe200078610ff */
[----:B------:R-:W-:Y:S01]  /*1990*/  IMAD.SHL.U32 R205, R78, 0x4, RZ ;  /* 0x000000044ecd7824 */ /* 0x000fe200078e00ff */
[-C--:B------:R-:W-:Y:S01]  /*19a0*/  LEA.HI.X.SX32 R29, R83, R40.reuse, 0x2, P5 ;  /* 0x00000028531d7211 */ /* 0x080fe200028f16ff */
[----:B------:R-:W-:Y:S01]  /*19b0*/  IMAD.SHL.U32 R201, R75, 0x4, RZ ;  /* 0x000000044bc97824 */ /* 0x000fe200078e00ff */
[-C--:B------:R-:W-:Y:S01]  /*19c0*/  LEA.HI.X.SX32 R31, R82, R40.reuse, 0x2, P3 ;  /* 0x00000028521f7211 */ /* 0x080fe200018f16ff */
[----:B------:R-:W-:Y:S01]  /*19d0*/  IMAD.SHL.U32 R197, R76, 0x4, RZ ;  /* 0x000000044cc57824 */ /* 0x000fe200078e00ff */
[CC--:B------:R-:W-:Y:S01]  /*19e0*/  LEA R26, P3, R84.reuse, R5.reuse, 0x2 ;  /* 0x00000005541a7211 */ /* 0x0c0fe200078610ff */
[----:B------:R-:W-:Y:S01]  /*19f0*/  IMAD.SHL.U32 R193, R73, 0x4, RZ ;  /* 0x0000000449c17824 */ /* 0x000fe200078e00ff */
[-C--:B------:R-:W-:Y:S01]  /*1a00*/  LEA R24, P5, R85, R5.reuse, 0x2 ;  /* 0x0000000555187211 */ /* 0x080fe200078a10ff */
[----:B------:R-:W-:Y:S01]  /*1a10*/  IMAD.SHL.U32 R185, R95, 0x4, RZ ;  /* 0x000000045fb97824 */ /* 0x000fe200078e00ff */
[----:B------:R-:W-:Y:S01]  /*1a20*/  LEA.HI.X.SX32 R27, R84, R40, 0x2, P3 ;  /* 0x00000028541b7211 */ /* 0x000fe200018f16ff */
[----:B------:R-:W-:Y:S01]  /*1a30*/  IMAD.SHL.U32 R189, R68, 0x4, RZ ;  /* 0x0000000444bd7824 */ /* 0x000fe200078e00ff */
[----:B------:R-:W-:-:S02]  /*1a40*/  LEA R22, P3, R86, R5, 0x2 ;  /* 0x0000000556167211 */ /* 0x000fc400078610ff */
[-C--:B------:R-:W-:Y:S02]  /*1a50*/  LEA.HI.X.SX32 R25, R85, R40.reuse, 0x2, P5 ;  /* 0x0000002855197211 */ /* 0x080fe400028f16ff */
[-C--:B------:R-:W-:Y:S02]  /*1a60*/  LEA.HI.X.SX32 R23, R86, R40.reuse, 0x2, P3 ;  /* 0x0000002856177211 */ /* 0x080fe400018f16ff */
[CC--:B------:R-:W-:Y:S02]  /*1a70*/  LEA R18, P3, R88.reuse, R5.reuse, 0x2 ;  /* 0x0000000558127211 */ /* 0x0c0fe400078610ff */
[-C--:B------:R-:W-:Y:S02]  /*1a80*/  LEA R20, P5, R87, R5.reuse, 0x2 ;  /* 0x0000000557147211 */ /* 0x080fe400078a10ff */
[----:B------:R-:W-:Y:S02]  /*1a90*/  LEA.HI.X.SX32 R19, R88, R40, 0x2, P3 ;  /* 0x0000002858137211 */ /* 0x000fe400018f16ff */
[----:B------:R-:W-:-:S02]  /*1aa0*/  LEA R14, P3, R90, R5, 0x2 ;  /* 0x000000055a0e7211 */ /* 0x000fc400078610ff */
[----:B------:R-:W-:Y:S02]  /*1ab0*/  SEL R44, R46, RZ, !P4 ;  /* 0x000000ff2e2c7207 */ /* 0x000fe40006000000 */
[----:B------:R-:W-:Y:S02]  /*1ac0*/  LEA.HI.X.SX32 R15, R90, R40, 0x2, P3 ;  /* 0x000000285a0f7211 */ /* 0x000fe400018f16ff */
[CC--:B------:R-:W-:Y:S02]  /*1ad0*/  LEA R10, P3, R92.reuse, R5.reuse, 0x2 ;  /* 0x000000055c0a7211 */ /* 0x0c0fe400078610ff */
[----:B------:R-:W-:Y:S02]  /*1ae0*/  IADD3 R70, P4, R207, R112, RZ ;  /* 0x00000070cf467210 */ /* 0x000fe40007f9e0ff */
[----:B------:R-:W-:Y:S02]  /*1af0*/  LEA.HI.X.SX32 R11, R92, R40, 0x2, P3 ;  /* 0x000000285c0b7211 */ /* 0x000fe400018f16ff */
[----:B------:R-:W-:-:S02]  /*1b00*/  LEA R6, P3, R94, R5, 0x2 ;  /* 0x000000055e067211 */ /* 0x000fc400078610ff */
[-C--:B------:R-:W-:Y:S02]  /*1b10*/  LEA.HI.X.SX32 R21, R87, R40.reuse, 0x2, P5 ;  /* 0x0000002857157211 */ /* 0x080fe400028f16ff */
[----:B------:R-:W-:Y:S02]  /*1b20*/  LEA.HI.X.SX32 R7, R94, R40, 0x2, P3 ;  /* 0x000000285e077211 */ /* 0x000fe400018f16ff */
[----:B------:R-:W-:Y:S02]  /*1b30*/  LEA R16, P5, R89, R5, 0x2 ;  /* 0x0000000559107211 */ /* 0x000fe400078a10ff */
[----:B------:R-:W-:Y:S02]  /*1b40*/  ISETP.GE.AND P3, PT, R204, c[0x0][0x180], PT ;  /* 0x00006000cc007a0c */ /* 0x000fe40003f66270 */
[----:B------:R-:W-:Y:S02]  /*1b50*/  LEA.HI.X.SX32 R71, R3, R114, 0x2, P4 ;  /* 0x0000007203477211 */ /* 0x000fe400020f16ff */
[----:B------:R-:W-:-:S02]  /*1b60*/  ISETP.GE.AND P4, PT, R200, c[0x0][0x180], PT ;  /* 0x00006000c8007a0c */ /* 0x000fc40003f86270 */
[----:B------:R-:W-:Y:S01]  /*1b70*/  LEA.HI.X.SX32 R17, R89, R40, 0x2, P5 ;  /* 0x0000002859117211 */ /* 0x000fe200028f16ff */
[----:B------:R1:W-:Y:S01]  /*1b80*/  LDGSTS.E [R182], [R70.64], P2 ;  /* 0x0000000046b67fae */ /* 0x0003e20009121846 */
[----:B------:R-:W-:Y:S02]  /*1b90*/  SEL R45, R46, RZ, !P3 ;  /* 0x000000ff2e2d7207 */ /* 0x000fe40005800000 */
[----:B------:R-:W-:Y:S02]  /*1ba0*/  LEA R12, P5, R91, R5, 0x2 ;  /* 0x000000055b0c7211 */ /* 0x000fe400078a10ff */
[----:B------:R-:W-:Y:S02]  /*1bb0*/  ISETP.NE.U32.AND P3, PT, R44, RZ, PT ;  /* 0x000000ff2c00720c */ /* 0x000fe40003f65070 */
[----:B------:R-:W-:Y:S02]  /*1bc0*/  SEL R44, R46, RZ, !P4 ;  /* 0x000000ff2e2c7207 */ /* 0x000fe40006000000 */
[----:B------:R-:W-:-:S02]  /*1bd0*/  IADD3 R66, P4, R203, R112, RZ ;  /* 0x00000070cb427210 */ /* 0x000fc40007f9e0ff */
[----:B------:R-:W-:Y:S01]  /*1be0*/  LEA.HI.X.SX32 R13, R91, R40, 0x2, P5 ;  /* 0x000000285b0d7211 */ /* 0x000fe200028f16ff */
[----:B-1----:R-:W-:Y:S01]  /*1bf0*/  IMAD.WIDE R70, R181, 0x4, R70 ;  /* 0x00000004b5467825 */ /* 0x002fe200078e0246 */
[-C--:B------:R-:W-:Y:S02]  /*1c00*/  LEA R8, P5, R93, R5.reuse, 0x2 ;  /* 0x000000055d087211 */ /* 0x080fe400078a10ff */
[----:B------:R-:W-:Y:S02]  /*1c10*/  LEA.HI.X.SX32 R67, R77, R114, 0x2, P4 ;  /* 0x000000724d437211 */ /* 0x000fe400020f16ff */
[----:B------:R-:W-:Y:S02]  /*1c20*/  LEA.HI.X.SX32 R9, R93, R40, 0x2, P5 ;  /* 0x000000285d097211 */ /* 0x000fe400028f16ff */
[----:B------:R-:W-:Y:S01]  /*1c30*/  LEA R4, P5, R96, R5, 0x2 ;  /* 0x0000000560047211 */ /* 0x000fe200078a10ff */
[----:B------:R1:W-:Y:S01]  /*1c40*/  LDGSTS.E [R182+0x800], [R66.64], P6 ;  /* 0x0080000042b67fae */ /* 0x0003e2000b121846 */
[----:B------:R-:W-:-:S02]  /*1c50*/  IADD3 R54, P4, R199, R112, RZ ;  /* 0x00000070c7367210 */ /* 0x000fc40007f9e0ff */
[----:B------:R-:W-:Y:S02]  /*1c60*/  IADD3 R52, P6, R195, R112, RZ ;  /* 0x00000070c3347210 */ /* 0x000fe40007fde0ff */
[----:B------:R-:W-:Y:S02]  /*1c70*/  LEA.HI.X.SX32 R5, R96, R40, 0x2, P5 ;  /* 0x0000002860057211 */ /* 0x000fe400028f16ff */
[----:B------:R-:W-:Y:S02]  /*1c80*/  LEA R40, P5, R43, R112, 0x2 ;  /* 0x000000702b287211 */ /* 0x000fe400078a10ff */
[----:B------:R-:W-:Y:S02]  /*1c90*/  ISETP.NE.U32.AND P2, PT, R44, RZ, PT ;  /* 0x000000ff2c00720c */ /* 0x000fe40003f45070 */
[-C--:B------:R-:W-:Y:S01]  /*1ca0*/  LEA.HI.X.SX32 R55, R69, R114.reuse, 0x2, P4 ;  /* 0x0000007245377211 */ /* 0x080fe200020f16ff */
[----:B-1----:R-:W-:Y:S01]  /*1cb0*/  IMAD.WIDE R66, R181, 0x4, R66 ;  /* 0x00000004b5427825 */ /* 0x002fe200078e0242 */
[----:B------:R-:W-:-:S02]  /*1cc0*/  LEA.HI.X.SX32 R53, R72, R114, 0x2, P6 ;  /* 0x0000007248357211 */ /* 0x000fc400030f16ff */
[----:B------:R-:W-:Y:S01]  /*1cd0*/  IADD3 R44, P4, R191, R112, RZ ;  /* 0x00000070bf2c7210 */ /* 0x000fe20007f9e0ff */
[----:B------:R1:W-:Y:S01]  /*1ce0*/  LDGSTS.E [R182+0x1000], [R54.64], P3 ;  /* 0x0100000036b67fae */ /* 0x0003e20009921846 */
[----:B------:R-:W-:Y:S02]  /*1cf0*/  ISETP.GE.AND P6, PT, R196, c[0x0][0x180], PT ;  /* 0x00006000c4007a0c */ /* 0x000fe40003fc6270 */
[-C--:B------:R-:W-:Y:S01]  /*1d00*/  LEA.HI.X.SX32 R41, R43, R114.reuse, 0x2, P5 ;  /* 0x000000722b297211 */ /* 0x080fe200028f16ff */
[----:B------:R-:W-:Y:S01]  /*1d10*/  IMAD R43, R116, 0x2, R43 ;  /* 0x00000002742b7824 */ /* 0x000fe200078e022b */
[----:B------:R-:W-:Y:S02]  /*1d20*/  ISETP.NE.U32.AND P5, PT, R45, RZ, PT ;  /* 0x000000ff2d00720c */ /* 0x000fe40003fa5070 */
[----:B------:R-:W-:Y:S02]  /*1d30*/  LEA.HI.X.SX32 R45, R74, R114, 0x2, P4 ;  /* 0x000000724a2d7211 */ /* 0x000fe400020f16ff */
[----:B------:R-:W-:-:S02]  /*1d40*/  SEL R47, R46, RZ, !P6 ;  /* 0x000000ff2e2f7207 */ /* 0x000fc40007000000 */
[----:B------:R-:W-:Y:S01]  /*1d50*/  ISETP.GE.AND P4, PT, R192, c[0x0][0x180], PT ;  /* 0x00006000c0007a0c */ /* 0x000fe20003f86270 */
[----:B-1----:R-:W-:Y:S01]  /*1d60*/  IMAD.WIDE R54, R181, 0x4, R54 ;  /* 0x00000004b5367825 */ /* 0x002fe200078e0236 */
[----:B------:R-:W-:Y:S02]  /*1d70*/  ISETP.GE.AND P6, PT, R188, c[0x0][0x180], PT ;  /* 0x00006000bc007a0c */ /* 0x000fe40003fc6270 */
[----:B------:R-:W-:Y:S02]  /*1d80*/  ISETP.NE.U32.AND P3, PT, R47, RZ, PT ;  /* 0x000000ff2f00720c */ /* 0x000fe40003f65070 */
[C---:B------:R-:W-:Y:S01]  /*1d90*/  SEL R47, R46.reuse, RZ, !P4 ;  /* 0x000000ff2e2f7207 */ /* 0x040fe20006000000 */
[----:B------:R1:W-:Y:S01]  /*1da0*/  LDGSTS.E [R182+0x1800], [R52.64], P5 ;  /* 0x0180000034b67fae */ /* 0x0003e2000a921846 */
[----:B------:R-:W-:Y:S02]  /*1db0*/  ISETP.GE.AND P4, PT, R211, c[0x0][0x180], PT ;  /* 0x00006000d3007a0c */ /* 0x000fe40003f86270 */
[----:B------:R-:W-:Y:S01]  /*1dc0*/  SEL R48, R46, RZ, !P6 ;  /* 0x000000ff2e307207 */ /* 0x000fe20007000000 */
[----:B------:R2:W-:Y:S01]  /*1dd0*/  LDGSTS.E [R182+0x2000], [R44.64], P2 ;  /* 0x020000002cb67fae */ /* 0x0005e20009121846 */
[----:B------:R-:W-:-:S02]  /*1de0*/  ISETP.NE.U32.AND P6, PT, R47, RZ, PT ;  /* 0x000000ff2f00720c */ /* 0x000fc40003fc5070 */
[----:B------:R-:W-:Y:S02]  /*1df0*/  SEL R47, R46, RZ, !P4 ;  /* 0x000000ff2e2f7207 */ /* 0x000fe40006000000 */
[----:B------:R-:W-:Y:S02]  /*1e00*/  IADD3 R58, P4, R187, R112, RZ ;  /* 0x00000070bb3a7210 */ /* 0x000fe40007f9e0ff */
[----:B------:R-:W-:Y:S01]  /*1e10*/  ISETP.NE.U32.AND P2, PT, R47, RZ, PT ;  /* 0x000000ff2f00720c */ /* 0x000fe20003f45070 */
[----:B-1----:R-:W-:Y:S01]  /*1e20*/  IMAD.WIDE R52, R181, 0x4, R52 ;  /* 0x00000004b5347825 */ /* 0x002fe200078e0234 */
[----:B------:R-:W-:Y:S02]  /*1e30*/  LEA.HI.X.SX32 R59, R97, R114, 0x2, P4 ;  /* 0x00000072613b7211 */ /* 0x000fe400020f16ff */
[----:B------:R-:W-:Y:S01]  /*1e40*/  ISETP.GE.AND P4, PT, R209, c[0x0][0x180], PT ;  /* 0x00006000d1007a0c */ /* 0x000fe20003f86270 */
[----:B--2---:R-:W-:Y:S01]  /*1e50*/  IMAD.WIDE R44, R181, 0x4, R44 ;  /* 0x00000004b52c7825 */ /* 0x004fe200078e022c */
[----:B------:R-:W-:Y:S01]  /*1e60*/  ISETP.NE.U32.AND P5, PT, R48, RZ, PT ;  /* 0x000000ff3000720c */ /* 0x000fe20003fa5070 */
[----:B------:R1:W-:Y:S01]  /*1e70*/  LDGSTS.E [R182+0x2800], [R58.64], P3 ;  /* 0x028000003ab67fae */ /* 0x0003e20009921846 */
[----:B------:R-:W-:-:S02]  /*1e80*/  SEL R47, R46, RZ, !P4 ;  /* 0x000000ff2e2f7207 */ /* 0x000fc40006000000 */
[----:B------:R-:W-:Y:S01]  /*1e90*/  ISETP.GE.AND P4, PT, R202, c[0x0][0x180], PT ;  /* 0x00006000ca007a0c */ /* 0x000fe20003f86270 */
[----:B------:R2:W-:Y:S01]  /*1ea0*/  LDGSTS.E [R182+0x3000], [R38.64], P6 ;  /* 0x0300000026b67fae */ /* 0x0005e2000b121846 */
[----:B------:R-:W-:Y:S02]  /*1eb0*/  IADD3 R50, P6, R201, R112, RZ ;  /* 0x00000070c9327210 */ /* 0x000fe40007fde0ff */
[----:B------:R-:W-:Y:S02]  /*1ec0*/  SEL R49, R46, RZ, !P4 ;  /* 0x000000ff2e317207 */ /* 0x000fe40006000000 */
[----:B------:R-:W-:Y:S02]  /*1ed0*/  ISETP.GE.AND P4, PT, R194, c[0x0][0x180], PT ;  /* 0x00006000c2007a0c */ /* 0x000fe40003f86270 */
[----:B------:R-:W-:Y:S01]  /*1ee0*/  ISETP.GE.AND P3, PT, R206, c[0x0][0x180], PT ;  /* 0x00006000ce007a0c */ /* 0x000fe20003f66270 */
[----:B------:R3:W-:Y:S01]  /*1ef0*/  LDGSTS.E [R182+0x3800], [R40.64], P5 ;  /* 0x0380000028b67fae */ /* 0x0007e2000a921846 */
[----:B------:R-:W-:Y:S01]  /*1f00*/  SEL R61, R46, RZ, !P4 ;  /* 0x000000ff2e3d7207 */ /* 0x000fe20006000000 */
[----:B-1----:R-:W-:Y:S01]  /*1f10*/  IMAD.WIDE R58, R181, 0x4, R58 ;  /* 0x00000004b53a7825 */ /* 0x002fe200078e023a */
[----:B------:R-:W-:-:S02]  /*1f20*/  ISETP.GE.AND P4, PT, R186, c[0x0][0x180], PT ;  /* 0x00006000ba007a0c */ /* 0x000fc40003f86270 */
[----:B------:R-:W-:Y:S01]  /*1f30*/  ISETP.GE.AND P5, PT, R213, UR4, PT ;  /* 0x00000004d5007c0c */ /* 0x000fe2000bfa6270 */
[----:B--2---:R-:W-:Y:S01]  /*1f40*/  IMAD.WIDE R38, R181, 0x4, R38 ;  /* 0x00000004b5267825 */ /* 0x004fe200078e0226 */
[----:B------:R-:W-:Y:S02]  /*1f50*/  SEL R99, R46, RZ, !P4 ;  /* 0x000000ff2e637207 */ /* 0x000fe40006000000 */
[----:B------:R-:W-:Y:S02]  /*1f60*/  IADD3 R56, P4, R205, R112, RZ ;  /* 0x00000070cd387210 */ /* 0x000fe40007f9e0ff */
[-C--:B------:R-:W-:Y:S01]  /*1f70*/  LEA.HI.X.SX32 R51, R75, R114.reuse, 0x2, P6 ;  /* 0x000000724b337211 */ /* 0x080fe200030f16ff */
[----:B---3--:R-:W-:Y:S01]  /*1f80*/  IMAD.WIDE R40, R181, 0x4, R40 ;  /* 0x00000004b5287825 */ /* 0x008fe200078e0228 */
[----:B------:R-:W-:Y:S02]  /*1f90*/  LEA.HI.X.SX32 R57, R78, R114, 0x2, P4 ;  /* 0x000000724e397211 */ /* 0x000fe400020f16ff */
[----:B------:R-:W-:-:S02]  /*1fa0*/  ISETP.GE.AND P4, PT, R210, UR4, PT ;  /* 0x00000004d2007c0c */ /* 0x000fc4000bf86270 */
[----:B------:R-:W-:Y:S01]  /*1fb0*/  ISETP.GE.AND P6, PT, R208, UR4, PT ;  /* 0x00000004d0007c0c */ /* 0x000fe2000bfc6270 */
[----:B------:R1:W-:Y:S01]  /*1fc0*/  LDGSTS.E [R180+0x400], [R56.64], P2 ;  /* 0x0040000038b47fae */ /* 0x0003e20009121846 */
[----:B------:R-:W-:Y:S02]  /*1fd0*/  SEL R48, R46, RZ, !P3 ;  /* 0x000000ff2e307207 */ /* 0x000fe40005800000 */
[----:B------:R-:W-:Y:S02]  /*1fe0*/  SEL R100, RZ, 0x4, P5 ;  /* 0x00000004ff647807 */ /* 0x000fe40002800000 */
[----:B------:R-:W-:Y:S02]  /*1ff0*/  ISETP.GE.AND P3, PT, R198, c[0x0][0x180], PT ;  /* 0x00006000c6007a0c */ /* 0x000fe40003f66270 */
[----:B------:R-:W-:Y:S02]  /*2000*/  ISETP.GE.AND P5, PT, R204, UR4, PT ;  /* 0x00000004cc007c0c */ /* 0x000fe4000bfa6270 */
[----:B------:R-:W-:-:S02]  /*2010*/  SEL R101, RZ, 0x4, P4 ;  /* 0x00000004ff657807 */ /* 0x000fc40002000000 */
[----:B------:R-:W-:Y:S01]  /*2020*/  ISETP.GE.AND P4, PT, R200, UR4, PT ;  /* 0x00000004c8007c0c */ /* 0x000fe2000bf86270 */
[----:B-1----:R-:W-:Y:S01]  /*2030*/  IMAD.WIDE R56, R181, 0x4, R56 ;  /* 0x00000004b5387825 */ /* 0x002fe200078e0238 */
[----:B------:R-:W-:Y:S02]  /*2040*/  SEL R102, RZ, 0x4, P6 ;  /* 0x00000004ff667807 */ /* 0x000fe40003000000 */
[----:B------:R-:W-:Y:S02]  /*2050*/  ISETP.GE.AND P6, PT, R196, UR4, PT ;  /* 0x00000004c4007c0c */ /* 0x000fe4000bfc6270 */
[----:B------:R-:W-:Y:S02]  /*2060*/  SEL R60, R46, RZ, !P3 ;  /* 0x000000ff2e3c7207 */ /* 0x000fe40005800000 */
[----:B------:R-:W-:Y:S02]  /*2070*/  SEL R103, RZ, 0x4, P5 ;  /* 0x00000004ff677807 */ /* 0x000fe40002800000 */
[----:B------:R-:W-:-:S02]  /*2080*/  ISETP.GE.AND P3, PT, R190, c[0x0][0x180], PT ;  /* 0x00006000be007a0c */ /* 0x000fc40003f66270 */
[----:B------:R-:W-:Y:S02]  /*2090*/  ISETP.GE.AND P5, PT, R192, UR4, PT ;  /* 0x00000004c0007c0c */ /* 0x000fe4000bfa6270 */
[----:B------:R-:W-:Y:S02]  /*20a0*/  SEL R104, RZ, 0x4, P4 ;  /* 0x00000004ff687807 */ /* 0x000fe40002000000 */
[----:B------:R-:W-:Y:S02]  /*20b0*/  ISETP.GE.AND P4, PT, R188, UR4, PT ;  /* 0x00000004bc007c0c */ /* 0x000fe4000bf86270 */
[----:B------:R-:W-:Y:S02]  /*20c0*/  SEL R105, RZ, 0x4, P6 ;  /* 0x00000004ff697807 */ /* 0x000fe40003000000 */
[----:B------:R-:W-:Y:S02]  /*20d0*/  ISETP.GE.AND P6, PT, R211, UR4, PT ;  /* 0x00000004d3007c0c */ /* 0x000fe4000bfc6270 */
[----:B------:R-:W-:-:S02]  /*20e0*/  SEL R113, R46, RZ, !P3 ;  /* 0x000000ff2e717207 */ /* 0x000fc40005800000 */
[----:B------:R-:W-:Y:S02]  /*20f0*/  SEL R106, RZ, 0x4, P5 ;  /* 0x00000004ff6a7807 */ /* 0x000fe40002800000 */
[----:B------:R-:W-:Y:S02]  /*2100*/  ISETP.NE.U32.AND P3, PT, R47, RZ, PT ;  /* 0x000000ff2f00720c */ /* 0x000fe40003f65070 */
[----:B------:R-:W-:Y:S02]  /*2110*/  ISETP.GE.AND P5, PT, R209, UR4, PT ;  /* 0x00000004d1007c0c */ /* 0x000fe4000bfa6270 */
[----:B------:R-:W-:Y:S02]  /*2120*/  SEL R107, RZ, 0x4, P4 ;  /* 0x00000004ff6b7807 */ /* 0x000fe40002000000 */
[----:B------:R-:W-:Y:S02]  /*2130*/  ISETP.GE.AND P4, PT, R206, UR4, PT ;  /* 0x00000004ce007c0c */ /* 0x000fe4000bf86270 */
[----:B------:R-:W-:-:S02]  /*2140*/  SEL R108, RZ, 0x4, P6 ;  /* 0x00000004ff6c7807 */ /* 0x000fc40003000000 */
[----:B------:R-:W-:Y:S02]  /*2150*/  ISETP.NE.U32.AND P6, PT, R48, RZ, PT ;  /* 0x000000ff3000720c */ /* 0x000fe40003fc5070 */
[----:B------:R-:W-:Y:S01]  /*2160*/  SEL R109, RZ, 0x4, P5 ;  /* 0x00000004ff6d7807 */ /* 0x000fe20002800000 */
[----:B------:R1:W-:Y:S01]  /*2170*/  LDGSTS.E [R180+0xc00], [R50.64], P3 ;  /* 0x00c0000032b47fae */ /* 0x0003e20009921846 */
[----:B------:R-:W-:Y:S02]  /*2180*/  ISETP.GE.AND P5, PT, R202, UR4, PT ;  /* 0x00000004ca007c0c */ /* 0x000fe4000bfa6270 */
[----:B------:R-:W-:Y:S02]  /*2190*/  SEL R110, RZ, 0x4, P4 ;  /* 0x00000004ff6e7807 */ /* 0x000fe40002000000 */
[----:B------:R-:W-:Y:S02]  /*21a0*/  IADD3 R64, P2, R197, R112, RZ ;  /* 0x00000070c5407210 */ /* 0x000fe40007f5e0ff */
[----:B------:R-:W-:-:S02]  /*21b0*/  ISETP.NE.U32.AND P4, PT, R49, RZ, PT ;  /* 0x000000ff3100720c */ /* 0x000fc40003f85070 */
[----:B------:R-:W-:Y:S02]  /*21c0*/  SEL R111, RZ, 0x4, P5 ;  /* 0x00000004ff6f7807 */ /* 0x000fe40002800000 */
[----:B------:R-:W-:Y:S01]  /*21d0*/  ISETP.NE.U32.AND P5, PT, R60, RZ, PT ;  /* 0x000000ff3c00720c */ /* 0x000fe20003fa5070 */
[----:B-1----:R-:W-:Y:S01]  /*21e0*/  IMAD.WIDE R50, R181, 0x4, R50 ;  /* 0x00000004b5327825 */ /* 0x002fe200078e0232 */
[----:B------:R-:W-:Y:S02]  /*21f0*/  LEA.HI.X.SX32 R65, R76, R114, 0x2, P2 ;  /* 0x000000724c417211 */ /* 0x000fe400010f16ff */
[----:B------:R-:W-:Y:S02]  /*2200*/  IADD3 R60, P2, R193, R112, RZ ;  /* 0x00000070c13c7210 */ /* 0x000fe40007f5e0ff */
[----:B------:R-:W-:Y:S01]  /*2210*/  ISETP.NE.U32.AND P3, PT, R61, RZ, PT ;  /* 0x000000ff3d00720c */ /* 0x000fe20003f65070 */
[----:B------:R1:W-:Y:S01]  /*2220*/  LDGSTS.E [R180+0x1400], [R64.64], P6 ;  /* 0x0140000040b47fae */ /* 0x0003e2000b121846 */
[----:B------:R-:W-:-:S02]  /*2230*/  LEA.HI.X.SX32 R61, R73, R114, 0x2, P2 ;  /* 0x00000072493d7211 */ /* 0x000fc400010f16ff */
[CC--:B------:R-:W-:Y:S02]  /*2240*/  LEA R46, P6, R42.reuse, R112.reuse, 0x2 ;  /* 0x000000702a2e7211 */ /* 0x0c0fe400078c10ff */
[-C--:B------:R-:W-:Y:S01]  /*2250*/  IADD3 R62, P2, R189, R112.reuse, RZ ;  /* 0x00000070bd3e7210 */ /* 0x080fe20007f5e0ff */
[----:B------:R2:W-:Y:S01]  /*2260*/  LDGSTS.E [R180+0x1c00], [R60.64], P4 ;  /* 0x01c000003cb47fae */ /* 0x0005e2000a121846 */
[----:B------:R-:W-:Y:S02]  /*2270*/  IADD3 R48, P4, R185, R112, RZ ;  /* 0x00000070b9307210 */ /* 0x000fe40007f9e0ff */
[----:B------:R-:W-:Y:S02]  /*2280*/  LEA.HI.X.SX32 R47, R42, R114, 0x2, P6 ;  /* 0x000000722a2f7211 */ /* 0x000fe400030f16ff */
[----:B------:R-:W-:Y:S01]  /*2290*/  LEA R42, P6, R43, R112, 0x2 ;  /* 0x000000702b2a7211 */ /* 0x000fe200078c10ff */
[----:B-1----:R-:W-:Y:S01]  /*22a0*/  IMAD.WIDE R64, R181, 0x4, R64 ;  /* 0x00000004b5407825 */ /* 0x002fe200078e0240 */
[----:B------:R-:W-:-:S02]  /*22b0*/  LEA.HI.X.SX32 R49, R95, R114, 0x2, P4 ;  /* 0x000000725f317211 */ /* 0x000fc400020f16ff */
[----:B------:R-:W-:Y:S02]  /*22c0*/  ISETP.NE.U32.AND P4, PT, R113, RZ, PT ;  /* 0x000000ff7100720c */ /* 0x000fe40003f85070 */
[-C--:B------:R-:W-:Y:S01]  /*22d0*/  LEA.HI.X.SX32 R43, R43, R114.reuse, 0x2, P6 ;  /* 0x000000722b2b7211 */ /* 0x080fe200030f16ff */
[----:B--2---:R-:W-:Y:S01]  /*22e0*/  IMAD.WIDE R60, R181, 0x4, R60 ;  /* 0x00000004b53c7825 */ /* 0x004fe200078e023c */
[----:B------:R-:W-:Y:S02]  /*22f0*/  ISETP.NE.U32.AND P6, PT, R99, RZ, PT ;  /* 0x000000ff6300720c */ /* 0x000fe40003fc5070 */
[----:B------:R-:W-:Y:S02]  /*2300*/  LEA.HI.X.SX32 R63, R68, R114, 0x2, P2 ;  /* 0x00000072443f7211 */ /* 0x000fe400010f16ff */
[----:B------:R-:W-:-:S03]  /*2310*/  ISETP.GT.AND P2, PT, R36, 0x3f, PT ;  /* 0x0000003f2400780c */ /* 0x000fc60003f44270 */
[----:B------:R1:W-:Y:S01]  /*2320*/  LDGSTS.E [R180+0x2400], [R62.64], P5 ;  /* 0x024000003eb47fae */ /* 0x0003e2000a921846 */
[----:B------:R-:W-:Y:S02]  /*2330*/  SEL R100, R100, RZ, P2 ;  /* 0x000000ff64647207 */ /* 0x000fe40001000000 */
[----:B------:R-:W-:Y:S01]  /*2340*/  SEL R101, R101, RZ, P2 ;  /* 0x000000ff65657207 */ /* 0x000fe20001000000 */
[----:B------:R2:W-:Y:S01]  /*2350*/  LDGSTS.E [R180+0x2c00], [R48.64], P3 ;  /* 0x02c0000030b47fae */ /* 0x0005e20009921846 */
[----:B------:R-:W-:Y:S02]  /*2360*/  SEL R102, R102, RZ, P2 ;  /* 0x000000ff66667207 */ /* 0x000fe40001000000 */
[----:B------:R-:W-:Y:S01]  /*2370*/  SEL R103, R103, RZ, P2 ;  /* 0x000000ff67677207 */ /* 0x000fe20001000000 */
[----:B------:R3:W-:Y:S01]  /*2380*/  LDGSTS.E [R180+0x3400], [R46.64], P4 ;  /* 0x034000002eb47fae */ /* 0x0007e2000a121846 */
[----:B------:R-:W-:Y:S02]  /*2390*/  ISETP.NE.U32.AND P5, PT, R100, RZ, PT ;  /* 0x000000ff6400720c */ /* 0x000fe40003fa5070 */
[----:B------:R-:W-:Y:S01]  /*23a0*/  SEL R104, R104, RZ, P2 ;  /* 0x000000ff68687207 */ /* 0x000fe20001000000 */
[----:B------:R4:W-:Y:S01]  /*23b0*/  LDGSTS.E [R180+0x3c00], [R42.64], P6 ;  /* 0x03c000002ab47fae */ /* 0x0009e2000b121846 */
[----:B------:R-:W-:Y:S01]  /*23c0*/  ISETP.NE.U32.AND P3, PT, R101, RZ, PT ;  /* 0x000000ff6500720c */ /* 0x000fe20003f65070 */
[----:B-1----:R-:W-:Y:S01]  /*23d0*/  IMAD.WIDE R62, R181, 0x4, R62 ;  /* 0x00000004b53e7825 */ /* 0x002fe200078e023e */
[----:B------:R-:W-:Y:S01]  /*23e0*/  ISETP.NE.U32.AND P4, PT, R102, RZ, PT ;  /* 0x000000ff6600720c */ /* 0x000fe20003f85070 */
[----:B------:R-:W0:Y:S01]  /*23f0*/  LDGDEPBAR ;  /* 0x00000000000079af */ /* 0x000e220000000000 */
[----:B------:R-:W-:Y:S01]  /*2400*/  ISETP.NE.U32.AND P6, PT, R103, RZ, PT ;  /* 0x000000ff6700720c */ /* 0x000fe20003fc5070 */
[----:B--2---:R-:W-:Y:S01]  /*2410*/  IMAD.WIDE R48, R181, 0x4, R48 ;  /* 0x00000004b5307825 */ /* 0x004fe200078e0230 */
[----:B------:R-:W-:Y:S01]  /*2420*/  SEL R105, R105, RZ, P2 ;  /* 0x000000ff69697207 */ /* 0x000fe20001000000 */
[----:B------:R1:W-:Y:S01]  /*2430*/  LDGSTS.E [R178+0x8000], [R34.64], P1 ;  /* 0x0800000022b27fae */ /* 0x0003e20008921846 */
[----:B------:R-:W-:Y:S01]  /*2440*/  SEL R106, R106, RZ, P2 ;  /* 0x000000ff6a6a7207 */ /* 0x000fe20001000000 */
[----:B---3--:R-:W-:Y:S01]  /*2450*/  IMAD.WIDE R46, R181, 0x4, R46 ;  /* 0x00000004b52e7825 */ /* 0x008fe200078e022e */
[----:B------:R-:W-:Y:S01]  /*2460*/  SEL R107, R107, RZ, P2 ;  /* 0x000000ff6b6b7207 */ /* 0x000fe20001000000 */
[----:B------:R2:W-:Y:S01]  /*2470*/  LDGSTS.E [R178+0x8400], [R32.64], P1 ;  /* 0x0840000020b27fae */ /* 0x0005e20008921846 */
[----:B------:R-:W-:Y:S01]  /*2480*/  SEL R108, R108, RZ, P2 ;  /* 0x000000ff6c6c7207 */ /* 0x000fe20001000000 */
[----:B----4-:R-:W-:Y:S01]  /*2490*/  IMAD.WIDE R42, R181, 0x4, R42 ;  /* 0x00000004b52a7825 */ /* 0x010fe200078e022a */
[----:B------:R-:W-:Y:S01]  /*24a0*/  SEL R109, R109, RZ, P2 ;  /* 0x000000ff6d6d7207 */ /* 0x000fe20001000000 */
[----:B------:R3:W-:Y:S01]  /*24b0*/  LDGSTS.E [R178+0x8800], [R30.64], P1 ;  /* 0x088000001eb27fae */ /* 0x0007e20008921846 */
[----:B------:R-:W-:-:S02]  /*24c0*/  SEL R110, R110, RZ, P2 ;  /* 0x000000ff6e6e7207 */ /* 0x000fc40001000000 */
[----:B------:R-:W-:Y:S01]  /*24d0*/  SEL R111, R111, RZ, P2 ;  /* 0x000000ff6f6f7207 */ /* 0x000fe20001000000 */
[----:B------:R4:W-:Y:S04]  /*24e0*/  LDGSTS.E [R178+0x8c00], [R28.64], P1 ;  /* 0x08c000001cb27fae */ /* 0x0009e80008921846 */
        /* <DEDUP_REMOVED lines=11> */
[----:B------:R1:W-:Y:S01]  /*25a0*/  LDGSTS.E [R178+0xbc00], [R4.64], P1 ;  /* 0x0bc0000004b27fae */ /* 0x0003e20008921846 */
[----:B------:R-:W-:-:S03]  /*25b0*/  ISETP.NE.U32.AND P1, PT, R104, RZ, PT ;  /* 0x000000ff6800720c */ /* 0x000fc60003f25070 */
[----:B------:R-:W0:Y:S04]  /*25c0*/  LDGDEPBAR ;  /* 0x00000000000079af */ /* 0x000e280000000000 */
[----:B------:R-:W-:Y:S06]  /*25d0*/  BAR.SYNC.DEFER_BLOCKING 0x0 ;  /* 0x0000000000007b1d */ /* 0x000fec0000010000 */
[----:B------:R-:W-:Y:S01]  /*25e0*/  @!PT LDS RZ, [RZ] ;  /* 0x00000000fffff984 */ /* 0x000fe20000000800 */
[----:B------:R-:W-:Y:S01]  /*25f0*/  @!PT LDS RZ, [RZ] ;  /* 0x00000000fffff984 */ /* 0x000fe20000000800 */
[----:B------:R-:W-:Y:S01]  /*2600*/  @!PT LDS RZ, [RZ] ;  /* 0x00000000fffff984 */ /* 0x000fe20000000800 */
[----:B------:R1:W-:Y:S01]  /*2610*/  LDGSTS.E [R182+0x4000], [R70.64], P5 ;  /* 0x0400000046b67fae */ /* 0x0003e2000a921846 */
[----:B------:R-:W-:-:S03]  /*2620*/  ISETP.NE.U32.AND P5, PT, R105, RZ, PT ;  /* 0x000000ff6900720c */ /* 0x000fc60003fa5070 */
        /* <DEDUP_REMOVED lines=13> */
[----:B------:R-:W-:-:S03]  /*2700*/  ISETP.GE.AND P4, PT, R198, UR4, PT ;  /* 0x00000004c6007c0c */ /* 0x000fc6000bf86270 */
[----:B------:R3:W-:Y:S01]  /*2710*/  LDGSTS.E [R180+0x4400], [R56.64], P6 ;  /* 0x0440000038b47fae */ /* 0x0007e2000b121846 */
[----:B------:R-:W-:Y:S02]  /*2720*/  ISETP.GE.AND P6, PT, R190, UR4, PT ;  /* 0x00000004be007c0c */ /* 0x000fe4000bfc6270 */
[----:B-1----:R-:W-:Y:S01]  /*2730*/  SEL R44, RZ, 0x4, P4 ;  /* 0x00000004ff2c7807 */ /* 0x002fe20002000000 */
[----:B------:R1:W-:Y:S01]  /*2740*/  LDGSTS.E [R180+0x4c00], [R50.64], P1 ;  /* 0x04c0000032b47fae */ /* 0x0003e20008921846 */
[----:B------:R-:W-:Y:S02]  /*2750*/  ISETP.GE.AND P1, PT, R194, UR4, PT ;  /* 0x00000004c2007c0c */ /* 0x000fe4000bf26270 */
[----:B------:R-:W-:Y:S01]  /*2760*/  ISETP.GE.AND P4, PT, R184, UR4, PT ;  /* 0x00000004b8007c0c */ /* 0x000fe2000bf86270 */
[----:B------:R1:W-:Y:S01]  /*2770*/  LDGSTS.E [R180+0x5400], [R64.64], P5 ;  /* 0x0540000040b47fae */ /* 0x0003e2000a921846 */
[----:B--2---:R-:W-:Y:S02]  /*2780*/  SEL R38, RZ, 0x4, P1 ;  /* 0x00000004ff267807 */ /* 0x004fe40000800000 */
[----:B------:R-:W-:Y:S01]  /*2790*/  ISETP.GE.AND P1, PT, R186, UR4, PT ;  /* 0x00000004ba007c0c */ /* 0x000fe2000bf26270 */
[----:B------:R1:W-:Y:S01]  /*27a0*/  LDGSTS.E [R180+0x5c00], [R60.64], P3 ;  /* 0x05c000003cb47fae */ /* 0x0003e20009921846 */
[----:B------:R-:W-:-:S02]  /*27b0*/  SEL R39, RZ, 0x4, P6 ;  /* 0x00000004ff277807 */ /* 0x000fc40003000000 */
[----:B------:R-:W-:Y:S02]  /*27c0*/  SEL R40, RZ, 0x4, P1 ;  /* 0x00000004ff287807 */ /* 0x000fe40000800000 */
[----:B------:R-:W-:Y:S02]  /*27d0*/  SEL R44, R44, RZ, P2 ;  /* 0x000000ff2c2c7207 */ /* 0x000fe40001000000 */
[----:B------:R-:W-:Y:S02]  /*27e0*/  SEL R38, R38, RZ, P2 ;  /* 0x000000ff26267207 */ /* 0x000fe40001000000 */
[----:B------:R-:W-:Y:S02]  /*27f0*/  SEL R41, RZ, 0x4, P4 ;  /* 0x00000004ff297807 */ /* 0x000fe40002000000 */
[----:B------:R-:W-:Y:S02]  /*2800*/  SEL R39, R39, RZ, P2 ;  /* 0x000000ff27277207 */ /* 0x000fe40001000000 */
[----:B------:R-:W-:-:S02]  /*2810*/  SEL R40, R40, RZ, P2 ;  /* 0x000000ff28287207 */ /* 0x000fc40001000000 */
[----:B------:R-:W-:Y:S02]  /*2820*/  ISETP.NE.U32.AND P6, PT, R44, RZ, PT ;  /* 0x000000ff2c00720c */ /* 0x000fe40003fc5070 */
[----:B------:R-:W-:Y:S02]  /*2830*/  ISETP.NE.U32.AND P1, PT, R38, RZ, PT ;  /* 0x000000ff2600720c */ /* 0x000fe40003f25070 */
[----:B------:R-:W-:Y:S02]  /*2840*/  SEL R41, R41, RZ, P2 ;  /* 0x000000ff29297207 */ /* 0x000fe40001000000 */
[----:B------:R-:W-:Y:S01]  /*2850*/  ISETP.NE.U32.AND P2, PT, R39, RZ, PT ;  /* 0x000000ff2700720c */ /* 0x000fe20003f45070 */
[----:B------:R-:W-:Y:S01]  /*2860*/  IMAD.MOV.U32 R39, RZ, RZ, c[0x0][0x18c] ;  /* 0x00006300ff277624 */ /* 0x000fe200078e00ff */
[----:B------:R-:W-:Y:S02]  /*2870*/  ISETP.NE.U32.AND P4, PT, R40, RZ, PT ;  /* 0x000000ff2800720c */ /* 0x000fe40003f85070 */
[----:B------:R-:W-:Y:S01]  /*2880*/  ISETP.NE.U32.AND P5, PT, R41, RZ, PT ;  /* 0x000000ff2900720c */ /* 0x000fe20003fa5070 */
[----:B------:R-:W-:-:S02]  /*2890*/  IMAD.SHL.U32 R39, R39, 0x20, RZ ;  /* 0x0000002027277824 */ /* 0x000fc400078e00ff */
[----:B------:R1:W-:Y:S02]  /*28a0*/  LDGSTS.E [R180+0x6400], [R62.64], P6 ;  /* 0x064000003eb47fae */ /* 0x0003e4000b121846 */
[C---:B------:R-:W-:Y:S02]  /*28b0*/  IMAD.WIDE R34, R39.reuse, 0x4, R34 ;  /* 0x0000000427227825 */ /* 0x040fe400078e0222 */
[----:B------:R1:W-:Y:S02]  /*28c0*/  LDGSTS.E [R180+0x6c00], [R48.64], P1 ;  /* 0x06c0000030b47fae */ /* 0x0003e40008921846 */
[C---:B------:R-:W-:Y:S02]  /*28d0*/  IMAD.WIDE R32, R39.reuse, 0x4, R32 ;  /* 0x0000000427207825 */ /* 0x040fe400078e0220 */
[----:B------:R1:W-:Y:S02]  /*28e0*/  LDGSTS.E [R180+0x7400], [R46.64], P2 ;  /* 0x074000002eb47fae */ /* 0x0003e40009121846 */
[----:B---3--:R-:W-:-:S02]  /*28f0*/  IMAD.WIDE R30, R39, 0x4, R30 ;  /* 0x00000004271e7825 */ /* 0x008fc400078e021e */
[----:B------:R1:W-:Y:S02]  /*2900*/  LDGSTS.E [R180+0x7c00], [R42.64], P4 ;  /* 0x07c000002ab47fae */ /* 0x0003e4000a121846 */
[C---:B----4-:R-:W-:Y:S02]  /*2910*/  IMAD.WIDE R28, R39.reuse, 0x4, R28 ;  /* 0x00000004271c7825 */ /* 0x050fe400078e021c */
[----:B------:R-:W0:Y:S02]  /*2920*/  LDGDEPBAR ;  /* 0x00000000000079af */ /* 0x000e240000000000 */
[C---:B-----5:R-:W-:Y:S02]  /*2930*/  IMAD.WIDE R26, R39.reuse, 0x4, R26 ;  /* 0x00000004271a7825 */ /* 0x060fe400078e021a */
[----:B------:R1:W-:Y:S02]  /*2940*/  LDGSTS.E [R178+0xc000], [R34.64], P5 ;  /* 0x0c00000022b27fae */ /* 0x0003e4000a921846 */
[----:B------:R-:W-:-:S02]  /*2950*/  IMAD.WIDE R24, R39, 0x4, R24 ;  /* 0x0000000427187825 */ /* 0x000fc400078e0218 */
[----:B------:R1:W-:Y:S02]  /*2960*/  LDGSTS.E [R178+0xc400], [R32.64], P5 ;  /* 0x0c40000020b27fae */ /* 0x0003e4000a921846 */
[C---:B------:R-:W-:Y:S02]  /*2970*/  IMAD.WIDE R22, R39.reuse, 0x4, R22 ;  /* 0x0000000427167825 */ /* 0x040fe400078e0216 */
[----:B------:R1:W-:Y:S02]  /*2980*/  LDGSTS.E [R178+0xc800], [R30.64], P5 ;  /* 0x0c8000001eb27fae */ /* 0x0003e4000a921846 */
[C---:B------:R-:W-:Y:S02]  /*2990*/  IMAD.WIDE R20, R39.reuse, 0x4, R20 ;  /* 0x0000000427147825 */ /* 0x040fe400078e0214 */
        /* <DEDUP_REMOVED lines=15> */
[----:B------:R-:W-:Y:S02]  /*2a90*/  IMAD.WIDE R4, R39, 0x4, R4 ;  /* 0x0000000427047825 */ /* 0x000fe400078e0204 */
[----:B------:R1:W-:Y:S04]  /*2aa0*/  LDGSTS.E [R178+0xec00], [R12.64], P5 ;  /* 0x0ec000000cb27fae */ /* 0x0003e8000a921846 */
[----:B------:R1:W-:Y:S04]  /*2ab0*/  LDGSTS.E [R178+0xf000], [R10.64], P5 ;  /* 0x0f0000000ab27fae */ /* 0x0003e8000a921846 */
[----:B------:R1:W-:Y:S04]  /*2ac0*/  LDGSTS.E [R178+0xf400], [R8.64], P5 ;  /* 0x0f40000008b27fae */ /* 0x0003e8000a921846 */
[----:B------:R1:W-:Y:S04]  /*2ad0*/  LDGSTS.E [R178+0xf800], [R6.64], P5 ;  /* 0x0f80000006b27fae */ /* 0x0003e8000a921846 */
[----:B------:R1:W-:Y:S04]  /*2ae0*/  LDGSTS.E [R178+0xfc00], [R4.64], P5 ;  /* 0x0fc0000004b27fae */ /* 0x0003e8000a921846 */
[----:B------:R-:W0:Y:S01]  /*2af0*/  LDGDEPBAR ;  /* 0x00000000000079af */ /* 0x000e220000000000 */
[----:B------:R-:W-:Y:S05]  /*2b00*/  @P0 BRA `(.L_x_0) ;  /* 0x0000022000000947 */ /* 0x000fea0003800000 */
[----:B------:R-:W-:Y:S01]  /*2b10*/  IMAD.SHL.U32 R168, R165, 0x20, RZ ;  /* 0x00000020a5a87824 */ /* 0x000fe200078e00ff */
[----:B------:R-:W-:Y:S01]  /*2b20*/  CS2R R72, SRZ ;  /* 0x0000000000487805 */ /* 0x000fe2000001ff00 */
[----:B------:R-:W-:Y:S01]  /*2b30*/  CS2R R74, SRZ ;  /* 0x00000000004a7805 */ /* 0x000fe2000001ff00 */
[----:B-1----:R-:W-:Y:S01]  /*2b40*/  CS2R R48, SRZ ;  /* 0x0000000000307805 */ /* 0x002fe2000001ff00 */
[----:B------:R-:W-:Y:S01]  /*2b50*/  CS2R R50, SRZ ;  /* 0x0000000000327805 */ /* 0x000fe2000001ff00 */
        /* <DEDUP_REMOVED lines=28> */
[----:B------:R-:W-:Y:S05]  /*2d20*/  BRA `(.L_x_1) ;  /* 0x0000219000007947 */ /* 0x000fea0003800000 */
.L_x_0:
[----:B-1----:R-:W-:Y:S01]  /*2d30*/  SHF.R.S32.HI R5, RZ, 0x1f, R98 ;  /* 0x0000001fff057819 */ /* 0x002fe20000011462 */
[----:B------:R-:W-:Y:S01]  /*2d40*/  IMAD.SHL.U32 R162, R39, 0x8, RZ ;  /* 0x0000000827a27824 */ /* 0x000fe200078e00ff */
[----:B------:R-:W-:Y:S01]  /*2d50*/  SHF.R.S32.HI R6, RZ, 0x1f, R77 ;  /* 0x0000001fff067819 */ /* 0x000fe2000001144d */
[----:B------:R-:W-:Y:S01]  /*2d60*/  IMAD.SHL.U32 R168, R165, 0x20, RZ ;  /* 0x00000020a5a87824 */ /* 0x000fe200078e00ff */
[----:B------:R-:W-:Y:S01]  /*2d70*/  SHF.R.S32.HI R8, RZ, 0x1f, R75 ;  /* 0x0000001fff087819 */ /* 0x000fe2000001144b */
[----:B------:R-:W-:Y:S01]  /*2d80*/  IMAD R172, R186, c[0x0][0x188], RZ ;  /* 0x00006200baac7a24 */ /* 0x000fe200078e02ff */
[----:B------:R-:W-:Y:S01]  /*2d90*/  SHF.R.S32.HI R9, RZ, 0x1f, R76 ;  /* 0x0000001fff097819 */ /* 0x000fe2000001144c */
[----:B------:R-:W-:Y:S01]  /*2da0*/  IMAD R171, R188, c[0x0][0x188], RZ ;  /* 0x00006200bcab7a24 */ /* 0x000fe200078e02ff */
[----:B------:R-:W-:Y:S01]  /*2db0*/  SHF.L.U64.HI R163, R98, 0x2, R5 ;  /* 0x0000000262a37819 */ /* 0x000fe20000010205 */
[----:B------:R-:W-:Y:S01]  /*2dc0*/  IMAD R170, R190, c[0x0][0x188], RZ ;  /* 0x00006200beaa7a24 */ /* 0x000fe200078e02ff */
[----:B------:R-:W-:Y:S01]  /*2dd0*/  SHF.R.S32.HI R11, RZ, 0x1f, R72 ;  /* 0x0000001fff0b7819 */ /* 0x000fe20000011448 */
[----:B------:R-:W-:Y:S01]  /*2de0*/  IMAD R169, R192, c[0x0][0x188], RZ ;  /* 0x00006200c0a97a24 */ /* 0x000fe200078e02ff */
[----:B------:R-:W-:Y:S01]  /*2df0*/  SHF.L.U64.HI R5, R77, 0x2, R6 ;  /* 0x000000024d057819 */ /* 0x000fe20000010206 */
[----:B------:R-:W-:Y:S01]  /*2e00*/  IMAD.MOV.U32 R167, RZ, RZ, 0x1 ;  /* 0x00000001ffa77424 */ /* 0x000fe200078e00ff */
[----:B------:R-:W-:Y:S01]  /*2e10*/  SHF.R.S32.HI R13, RZ, 0x1f, R74 ;  /* 0x0000001fff0d7819 */ /* 0x000fe2000001144a */
[----:B------:R-:W-:Y:S01]  /*2e20*/  IMAD.MOV.U32 R166, RZ, RZ, -0x1 ;  /* 0xffffffffffa67424 */ /* 0x000fe200078e00ff */
[----:B------:R-:W-:Y:S01]  /*2e30*/  SHF.L.U64.HI R6, R75, 0x2, R8 ;  /* 0x000000024b067819 */ /* 0x000fe20000010208 */
[----:B------:R-:W-:Y:S01]  /*2e40*/  CS2R R48, SRZ ;  /* 0x0000000000307805 */ /* 0x000fe2000001ff00 */
[----:B------:R-:W-:Y:S01]  /*2e50*/  SHF.L.U64.HI R8, R76, 0x2, R9 ;  /* 0x000000024c087819 */ /* 0x000fe20000010209 */
[----:B------:R-:W-:Y:S01]  /*2e60*/  CS2R R50, SRZ ;  /* 0x0000000000327805 */ /* 0x000fe2000001ff00 */
[----:B------:R-:W-:Y:S01]  /*2e70*/  SHF.L.U64.HI R9, R72, 0x2, R11 ;  /* 0x0000000248097819 */ /* 0x000fe2000001020b */
[----:B------:R-:W-:Y:S01]  /*2e80*/  CS2R R52, SRZ ;  /* 0x0000000000347805 */ /* 0x000fe2000001ff00 */
[----:B------:R-:W-:Y:S01]  /*2e90*/  SHF.R.S32.HI R26, RZ, 0x1f, R39 ;  /* 0x0000001fff1a7819 */ /* 0x000fe20000011427 */
[----:B------:R-:W-:Y:S01]  /*2ea0*/  CS2R R54, SRZ ;  /* 0x0000000000367805 */ /* 0x000fe2000001ff00 */
[----:B------:R-:W-:Y:S01]  /*2eb0*/  SHF.L.U64.HI R11, R74, 0x2, R13 ;  /* 0x000000024a0b7819 */ /* 0x000fe2000001020d */
[----:B------:R-:W-:Y:S01]  /*2ec0*/  CS2R R44, SRZ ;  /* 0x00000000002c7805 */ /* 0x000fe2000001ff00 */
[----:B------:R-:W-:Y:S01]  /*2ed0*/  SHF.R.S32.HI R13, RZ, 0x1f, R68 ;  /* 0x0000001fff0d7819 */ /* 0x000fe20000011444 */
        /* <DEDUP_REMOVED lines=9> */
[----:B------:R-:W-:Y:S01]  /*2f70*/  SHF.L.U64.HI R161, R39, 0x3, R26 ;  /* 0x0000000327a17819 */ /* 0x000fe2000001021a */
[----:B------:R-:W-:Y:S01]  /*2f80*/  CS2R R102, SRZ ;  /* 0x0000000000667805 */ /* 0x000fe2000001ff00 */
[-C--:B------:R-:W-:Y:S01]  /*2f90*/  LEA R30, P1, R94, R162.reuse, 0x2 ;  /* 0x000000a25e1e7211 */ /* 0x080fe200078210ff */
[----:B------:R-:W-:Y:S01]  /*2fa0*/  CS2R R112, SRZ ;  /* 0x0000000000707805 */ /* 0x000fe2000001ff00 */
[----:B------:R-:W-:Y:S01]  /*2fb0*/  SHF.L.U64.HI R12, R68, 0x2, R13 ;  /* 0x00000002440c7819 */ /* 0x000fe2000001020d */
[----:B------:R-:W-:Y:S01]  /*2fc0*/  CS2R R114, SRZ ;  /* 0x0000000000727805 */ /* 0x000fe2000001ff00 */
[----:B------:R-:W-:Y:S01]  /*2fd0*/  SHF.L.U64.HI R13, R97, 0x2, R14 ;  /* 0x00000002610d7819 */ /* 0x000fe2000001020e */
[----:B------:R-:W-:Y:S01]  /*2fe0*/  CS2R R116, SRZ ;  /* 0x0000000000747805 */ /* 0x000fe2000001ff00 */
[----:B------:R-:W-:Y:S01]  /*2ff0*/  SHF.L.U64.HI R14, R95, 0x2, R16 ;  /* 0x000000025f0e7819 */ /* 0x000fe20000010210 */
[----:B------:R-:W-:Y:S01]  /*3000*/  CS2R R118, SRZ ;  /* 0x0000000000767805 */ /* 0x000fe2000001ff00 */
[----:B------:R-:W-:Y:S01]  /*3010*/  SHF.L.U64.HI R15, R37, 0x2, R18 ;  /* 0x00000002250f7819 */ /* 0x000fe20000010212 */
[----:B------:R-:W-:Y:S01]  /*3020*/  CS2R R104, SRZ ;  /* 0x0000000000687805 */ /* 0x000fe2000001ff00 */
[-C--:B------:R-:W-:Y:S01]  /*3030*/  LEA.HI.X R31, R94, R161.reuse, R19, 0x2, P1 ;  /* 0x000000a15e1f7211 */ /* 0x080fe200008f1413 */
[----:B------:R-:W-:Y:S01]  /*3040*/  CS2R R106, SRZ ;  /* 0x00000000006a7805 */ /* 0x000fe2000001ff00 */
[----:B------:R-:W-:Y:S01]  /*3050*/  SHF.R.S32.HI R16, RZ, 0x1f, R93 ;  /* 0x0000001fff107819 */ /* 0x000fe2000001145d */
[----:B------:R-:W-:Y:S01]  /*3060*/  CS2R R94, SRZ ;  /* 0x00000000005e7805 */ /* 0x000fe2000001ff00 */
[----:B------:R-:W-:Y:S01]  /*3070*/  SHF.R.S32.HI R17, RZ, 0x1f, R36 ;  /* 0x0000001fff117819 */ /* 0x000fe20000011424 */
[----:B------:R-:W-:Y:S01]  /*3080*/  CS2R R108, SRZ ;  /* 0x00000000006c7805 */ /* 0x000fe2000001ff00 */
[-C--:B------:R-:W-:Y:S01]  /*3090*/  LEA R28, P2, R93, R162.reuse, 0x2 ;  /* 0x000000a25d1c7211 */ /* 0x080fe200078410ff */
[----:B------:R-:W-:Y:S01]  /*30a0*/  CS2R R110, SRZ ;  /* 0x00000000006e7805 */ /* 0x000fe2000001ff00 */
[----:B------:R-:W-:Y:S01]  /*30b0*/  SHF.R.S32.HI R18, RZ, 0x1f, R91 ;  /* 0x0000001fff127819 */ /* 0x000fe2000001145b */
[----:B------:R-:W-:Y:S01]  /*30c0*/  CS2R R120, SRZ ;  /* 0x0000000000787805 */ /* 0x000fe2000001ff00 */
[----:B------:R-:W-:Y:S01]  /*30d0*/  LEA R140, P1, R91, R162, 0x2 ;  /* 0x000000a25b8c7211 */ /* 0x000fe200078210ff */
[----:B------:R-:W-:Y:S01]  /*30e0*/  CS2R R122, SRZ ;  /* 0x00000000007a7805 */ /* 0x000fe2000001ff00 */
[----:B------:R-:W-:Y:S01]  /*30f0*/  LEA.HI R176, R17, R36, RZ, 0x5 ;  /* 0x0000002411b07211 */ /* 0x000fe200078f28ff */
[----:B------:R-:W-:Y:S01]  /*3100*/  UIADD3 UR5, UR5, -0x40, URZ ;  /* 0xffffffc005057890 */ /* 0x000fe2000fffe03f */
[-C--:B------:R-:W-:Y:S01]  /*3110*/  LEA.HI.X R29, R93, R161.reuse, R16, 0x2, P2 ;  /* 0x000000a15d1d7211 */ /* 0x080fe200010f1410 */
[----:B------:R-:W-:Y:S01]  /*3120*/  UMOV UR4, URZ ;  /* 0x0000003f00047c82 */ /* 0x000fe20008000000 */
[----:B------:R-:W-:-:S02]  /*3130*/  LEA.HI.X R27, R91, R161, R18, 0x2, P1 ;  /* 0x000000a15b1b7211 */ /* 0x000fc400008f1412 */
[----:B------:R-:W-:Y:S02]  /*3140*/  SHF.R.S32.HI R17, RZ, 0x1f, R90 ;  /* 0x0000001fff117819 */ /* 0x000fe4000001145a */
[----:B------:R-:W-:Y:S02]  /*3150*/  SHF.R.S32.HI R16, RZ, 0x1f, R89 ;  /* 0x0000001fff107819 */ /* 0x000fe40000011459 */
[-C--:B------:R-:W-:Y:S02]  /*3160*/  LEA R142, P2, R90, R162.reuse, 0x2 ;  /* 0x000000a25a8e7211 */ /* 0x080fe400078410ff */
[-C--:B------:R-:W-:Y:S02]  /*3170*/  LEA R144, P3, R89, R162.reuse, 0x2 ;  /* 0x000000a259907211 */ /* 0x080fe400078610ff */
[----:B------:R-:W-:Y:S02]  /*3180*/  SHF.R.S32.HI R18, RZ, 0x1f, R87 ;  /* 0x0000001fff127819 */ /* 0x000fe40000011457 */
[----:B------:R-:W-:-:S02]  /*3190*/  LEA R148, P1, R87, R162, 0x2 ;  /* 0x000000a257947211 */ /* 0x000fc400078210ff */
[----:B------:R-:W-:Y:S02]  /*31a0*/  SHF.R.S32.HI R21, RZ, 0x1f, R96 ;  /* 0x0000001fff157819 */ /* 0x000fe40000011460 */
[----:B------:R-:W-:Y:S02]  /*31b0*/  LEA R32, P0, R96, R162, 0x2 ;  /* 0x000000a260207211 */ /* 0x000fe400078010ff */
[-C--:B------:R-:W-:Y:S02]  /*31c0*/  LEA.HI.X R141, R90, R161.reuse, R17, 0x2, P2 ;  /* 0x000000a15a8d7211 */ /* 0x080fe400010f1411 */
[-C--:B------:R-:W-:Y:S01]  /*31d0*/  LEA.HI.X R143, R89, R161.reuse, R16, 0x2, P3 ;  /* 0x000000a1598f7211 */ /* 0x080fe200018f1410 */
[----:B------:R-:W-:Y:S01]  /*31e0*/  CS2R R90, SRZ ;  /* 0x00000000005a7805 */ /* 0x000fe2000001ff00 */
[----:B------:R-:W-:Y:S02]  /*31f0*/  LEA.HI.X R147, R87, R161, R18, 0x2, P1 ;  /* 0x000000a157937211 */ /* 0x000fe400008f1412 */
[----:B------:R-:W-:-:S02]  /*3200*/  SHF.R.S32.HI R17, RZ, 0x1f, R86 ;  /* 0x0000001fff117819 */ /* 0x000fc40000011456 */
[----:B------:R-:W-:Y:S02]  /*3210*/  SHF.R.S32.HI R16, RZ, 0x1f, R85 ;  /* 0x0000001fff107819 */ /* 0x000fe40000011455 */
[-C--:B------:R-:W-:Y:S02]  /*3220*/  LEA R150, P2, R86, R162.reuse, 0x2 ;  /* 0x000000a256967211 */ /* 0x080fe400078410ff */
[-C--:B------:R-:W-:Y:S02]  /*3230*/  LEA R152, P3, R85, R162.reuse, 0x2 ;  /* 0x000000a255987211 */ /* 0x080fe400078610ff */
[----:B------:R-:W-:Y:S02]  /*3240*/  LOP3.LUT R18, R165, 0x7, RZ, 0xc0, !PT ;  /* 0x00000007a5127812 */ /* 0x000fe400078ec0ff */
[----:B------:R-:W-:Y:S02]  /*3250*/  LEA.HI.X R33, R96, R161, R21, 0x2, P0 ;  /* 0x000000a160217211 */ /* 0x000fe400000f1415 */
[----:B------:R-:W-:Y:S01]  /*3260*/  SHF.R.S32.HI R19, RZ, 0x1f, R92 ;  /* 0x0000001fff137819 */ /* 0x000fe2000001145c */
[----:B------:R-:W-:Y:S01]  /*3270*/  CS2R R96, SRZ ;  /* 0x0000000000607805 */ /* 0x000fe2000001ff00 */
[----:B------:R-:W-:-:S02]  /*3280*/  LEA R23, P0, R92, R162, 0x2 ;  /* 0x000000a25c177211 */ /* 0x000fc400078010ff */
[-C--:B------:R-:W-:Y:S01]  /*3290*/  LEA.HI.X R149, R86, R161.reuse, R17, 0x2, P2 ;  /* 0x000000a156957211 */ /* 0x080fe200010f1411 */
[----:B------:R-:W-:Y:S01]  /*32a0*/  IMAD.SHL.U32 R17, R165, 0x2, RZ ;  /* 0x00000002a5117824 */ /* 0x000fe200078e00ff */
[-C--:B------:R-:W-:Y:S01]  /*32b0*/  LEA.HI.X R151, R85, R161.reuse, R16, 0x2, P3 ;  /* 0x000000a155977211 */ /* 0x080fe200018f1410 */
[----:B------:R-:W-:Y:S01]  /*32c0*/  IMAD.SHL.U32 R16, R18, 0x10, RZ ;  /* 0x0000001012107824 */ /* 0x000fe200078e00ff */
[----:B------:R-:W-:Y:S01]  /*32d0*/  SHF.R.S32.HI R20, RZ, 0x1f, R83 ;  /* 0x0000001fff147819 */ /* 0x000fe20000011453 */
[----:B------:R-:W-:Y:S01]  /*32e0*/  CS2R R86, SRZ ;  /* 0x0000000000567805 */ /* 0x000fe2000001ff00 */
[-C--:B------:R-:W-:Y:S02]  /*32f0*/  LEA R156, P1, R83, R162.reuse, 0x2 ;  /* 0x000000a2539c7211 */ /* 0x080fe400078210ff */
[----:B------:R-:W-:Y:S02]  /*3300*/  LEA.HI.X R25, R92, R161, R19, 0x2, P0 ;  /* 0x000000a15c197211 */ /* 0x000fe400000f1413 */
[----:B------:R-:W-:Y:S01]  /*3310*/  SHF.R.S32.HI R19, RZ, 0x1f, R88 ;  /* 0x0000001fff137819 */ /* 0x000fe20000011458 */
[----:B------:R-:W-:Y:S01]  /*3320*/  CS2R R92, SRZ ;  /* 0x00000000005c7805 */ /* 0x000fe2000001ff00 */
[----:B------:R-:W-:-:S02]  /*3330*/  LEA R146, P0, R88, R162, 0x2 ;  /* 0x000000a258927211 */ /* 0x000fc400078010ff */
[-C--:B------:R-:W-:Y:S02]  /*3340*/  LEA.HI.X R155, R83, R161.reuse, R20, 0x2, P1 ;  /* 0x000000a1539b7211 */ /* 0x080fe400008f1414 */
[----:B------:R-:W-:Y:S02]  /*3350*/  LOP3.LUT R20, R16, 0x30, R17, 0x78, !PT ;  /* 0x0000003010147812 */ /* 0x000fe400078e7811 */
[----:B------:R-:W-:Y:S02]  /*3360*/  LEA.HI.X R145, R88, R161, R19, 0x2, P0 ;  /* 0x000000a158917211 */ /* 0x000fe400000f1413 */
[----:B------:R-:W-:Y:S01]  /*3370*/  LOP3.LUT R16, R165, 0x3, RZ, 0xc0, !PT ;  /* 0x00000003a5107812 */ /* 0x000fe200078ec0ff */
[----:B------:R-:W-:Y:S01]  /*3380*/  CS2R R88, SRZ ;  /* 0x0000000000587805 */ /* 0x000fe2000001ff00 */
[----:B------:R-:W-:Y:S02]  /*3390*/  SHF.R.S32.HI R21, RZ, 0x1f, R84 ;  /* 0x0000001fff157819 */ /* 0x000fe40000011454 */
[----:B------:R-:W-:Y:S01]  /*33a0*/  SHF.R.S32.HI R19, RZ, 0x1f, R82 ;  /* 0x0000001fff137819 */ /* 0x000fe20000011452 */
[----:B------:R-:W-:Y:S01]  /*33b0*/  IMAD R16, R16, 0x220, RZ ;  /* 0x0000022010107824 */ /* 0x000fe200078e02ff */
[----:B------:R-:W-:-:S02]  /*33c0*/  LEA R154, P0, R84, R162, 0x2 ;  /* 0x000000a2549a7211 */ /* 0x000fc400078010ff */
[-C--:B------:R-:W-:Y:S02]  /*33d0*/  LEA R158, P2, R82, R162.reuse, 0x2 ;  /* 0x000000a2529e7211 */ /* 0x080fe400078410ff */
[----:B------:R-:W-:Y:S02]  /*33e0*/  LOP3.LUT R17, R165, 0x1c, RZ, 0xc0, !PT ;  /* 0x0000001ca5117812 */ /* 0x000fe400078ec0ff */
[-C--:B------:R-:W-:Y:S02]  /*33f0*/  LEA.HI.X R153, R84, R161.reuse, R21, 0x2, P0 ;  /* 0x000000a154997211 */ /* 0x080fe400000f1415 */
[----:B------:R-:W-:Y:S01]  /*3400*/  LEA.HI.X R157, R82, R161, R19, 0x2, P2 ;  /* 0x000000a1529d7211 */ /* 0x000fe200010f1413 */
[----:B------:R-:W-:Y:S01]  /*3410*/  CS2R R84, SRZ ;  /* 0x0000000000547805 */ /* 0x000fe2000001ff00 */
[----:B------:R-:W-:Y:S01]  /*3420*/  SHF.R.S32.HI R24, RZ, 0x1f, R81 ;  /* 0x0000001fff187819 */ /* 0x000fe20000011451 */
[----:B------:R-:W-:Y:S01]  /*3430*/  CS2R R82, SRZ ;  /* 0x0000000000527805 */ /* 0x000fe2000001ff00 */
[----:B------:R-:W-:-:S02]  /*3440*/  LEA R160, P0, R81, R162, 0x2 ;  /* 0x000000a251a07211 */ /* 0x000fc400078010ff */
[----:B------:R-:W-:Y:S02]  /*3450*/  LOP3.LUT R19, R168, 0xc00, RZ, 0xc0, !PT ;  /* 0x00000c00a8137812 */ /* 0x000fe400078ec0ff */
[----:B------:R-:W-:Y:S02]  /*3460*/  LEA.HI R17, R212, R17, RZ, 0x1f ;  /* 0x00000011d4117211 */ /* 0x000fe400078ff8ff */
[----:B------:R-:W-:Y:S01]  /*3470*/  SHF.R.S32.HI R22, RZ, 0x1f, R79 ;  /* 0x0000001fff167819 */ /* 0x000fe2000001144f */
[----:B------:R-:W-:Y:S01]  /*3480*/  IMAD R19, R18, 0x80, R19 ;  /* 0x0000008012137824 */ /* 0x000fe200078e0213 */
[----:B------:R-:W-:Y:S02]  /*3490*/  LEA R162, P1, R79, R162, 0x2 ;  /* 0x000000a24fa27211 */ /* 0x000fe400078210ff */
[----:B------:R-:W-:Y:S01]  /*34a0*/  LEA.HI.X R159, R81, R161, R24, 0x2, P0 ;  /* 0x000000a1519f7211 */ /* 0x000fe200000f1418 */
[----:B------:R-:W-:Y:S01]  /*34b0*/  IMAD.IADD R175, R19, 0x1, R20 ;  /* 0x0000000113af7824 */ /* 0x000fe200078e0214 */
[----:B------:R-:W-:Y:S01]  /*34c0*/  LOP3.LUT R179, R16, R17, RZ, 0x3c, !PT ;  /* 0x0000001110b37212 */ /* 0x000fe200078e3cff */
[----:B------:R-:W-:Y:S01]  /*34d0*/  IMAD.SHL.U32 R17, R39, 0x4, RZ ;  /* 0x0000000427117824 */ /* 0x000fe200078e00ff */
[----:B------:R-:W-:-:S02]  /*34e0*/  LEA.HI.X R161, R79, R161, R22, 0x2, P1 ;  /* 0x000000a14fa17211 */ /* 0x000fc400008f1416 */
[----:B------:R-:W-:Y:S02]  /*34f0*/  SHF.L.U64.HI R16, R39, 0x2, R26 ;  /* 0x0000000227107819 */ /* 0x000fe4000001021a */
[----:B------:R-:W-:Y:S02]  /*3500*/  IADD3 R26, P3, R32, c[0x0][0x168], RZ ;  /* 0x00005a00201a7a10 */ /* 0x000fe40007f7e0ff */
[----:B------:R-:W-:Y:S02]  /*3510*/  IADD3 R22, P1, R28, c[0x0][0x168], RZ ;  /* 0x00005a001c167a10 */ /* 0x000fe40007f3e0ff */
[----:B------:R-:W-:Y:S02]  /*3520*/  IADD3 R24, P2, R23, c[0x0][0x168], RZ ;  /* 0x00005a0017187a10 */ /* 0x000fe40007f5e0ff */
[----:B------:R-:W-:Y:S02]  /*3530*/  IADD3 R140, P4, R140, c[0x0][0x168], RZ ;  /* 0x00005a008c8c7a10 */ /* 0x000fe40007f9e0ff */
[----:B------:R-:W-:-:S02]  /*3540*/  IADD3 R142, P5, R142, c[0x0][0x168], RZ ;  /* 0x00005a008e8e7a10 */ /* 0x000fc40007fbe0ff */
[----:B------:R-:W-:Y:S02]  /*3550*/  SHF.R.S32.HI R4, RZ, 0x1f, R3 ;  /* 0x0000001fff047819 */ /* 0x000fe40000011403 */
[----:B------:R-:W-:Y:S02]  /*3560*/  SHF.R.S32.HI R7, RZ, 0x1f, R78 ;  /* 0x0000001fff077819 */ /* 0x000fe4000001144e */
[----:B------:R-:W-:Y:S02]  /*3570*/  SHF.R.S32.HI R10, RZ, 0x1f, R69 ;  /* 0x0000001fff0a7819 */ /* 0x000fe40000011445 */
[----:B------:R-:W-:Y:S02]  /*3580*/  IADD3.X R19, R33, c[0x0][0x16c], RZ, P3, !PT ;  /* 0x00005b0021137a10 */ /* 0x000fe40001ffe4ff */
[----:B------:R-:W-:Y:S02]  /*3590*/  IADD3.X R23, R29, c[0x0][0x16c], RZ, P1, !PT ;  /* 0x00005b001d177a10 */ /* 0x000fe40000ffe4ff */
[----:B------:R-:W-:-:S02]  /*35a0*/  IADD3.X R25, R25, c[0x0][0x16c], RZ, P2, !PT ;  /* 0x00005b0019197a10 */ /* 0x000fc400017fe4ff */
[----:B------:R-:W-:Y:S02]  /*35b0*/  IADD3.X R27, R27, c[0x0][0x16c], RZ, P4, !PT ;  /* 0x00005b001b1b7a10 */ /* 0x000fe400027fe4ff */
[----:B------:R-:W-:Y:S02]  /*35c0*/  IADD3.X R141, R141, c[0x0][0x16c], RZ, P5, !PT ;  /* 0x00005b008d8d7a10 */ /* 0x000fe40002ffe4ff */
[----:B------:R-:W-:Y:S02]  /*35d0*/  LEA R164, P0, R181, R80, 0x3 ;  /* 0x00000050b5a47211 */ /* 0x000fe400078018ff */
[----:B------:R-:W-:Y:S01]  /*35e0*/  SHF.R.S32.HI R18, RZ, 0x1f, R181 ;  /* 0x0000001fff127819 */ /* 0x000fe200000114b5 */
[----:B------:R-:W-:Y:S01]  /*35f0*/  CS2R R80, SRZ ;  /* 0x0000000000507805 */ /* 0x000fe2000001ff00 */
[----:B------:R-:W-:Y:S02]  /*3600*/  IADD3 R144, P3, R144, c[0x0][0x168], RZ ;  /* 0x00005a0090907a10 */ /* 0x000fe40007f7e0ff */
[----:B------:R-:W-:-:S02]  /*3610*/  IADD3 R146, P1, R146, c[0x0][0x168], RZ ;  /* 0x00005a0092927a10 */ /* 0x000fc40007f3e0ff */
[----:B------:R-:W-:Y:S02]  /*3620*/  IADD3 R148, P2, R148, c[0x0][0x168], RZ ;  /* 0x00005a0094947a10 */ /* 0x000fe40007f5e0ff */
[----:B------:R-:W-:Y:S02]  /*3630*/  IADD3 R150, P4, R150, c[0x0][0x168], RZ ;  /* 0x00005a0096967a10 */ /* 0x000fe40007f9e0ff */
[----:B------:R-:W-:Y:S02]  /*3640*/  IADD3 R152, P5, R152, c[0x0][0x168], RZ ;  /* 0x00005a0098987a10 */ /* 0x000fe40007fbe0ff */
[----:B------:R-:W-:Y:S02]  /*3650*/  SHF.L.U64.HI R3, R3, 0x2, R4 ;  /* 0x0000000203037819 */ /* 0x000fe40000010204 */
[----:B------:R-:W-:Y:S02]  /*3660*/  SHF.L.U64.HI R4, R78, 0x2, R7 ;  /* 0x000000024e047819 */ /* 0x000fe40000010207 */
[----:B------:R-:W-:Y:S01]  /*3670*/  SHF.L.U64.HI R7, R69, 0x2, R10 ;  /* 0x0000000245077819 */ /* 0x000fe2000001020a */
[----:B------:R-:W-:Y:S01]  /*3680*/  CS2R R78, SRZ ;  /* 0x00000000004e7805 */ /* 0x000fe2000001ff00 */
[----:B------:R-:W-:-:S02]  /*3690*/  SHF.R.S32.HI R10, RZ, 0x1f, R73 ;  /* 0x0000001fff0a7819 */ /* 0x000fc40000011449 */
[----:B------:R-:W-:Y:S02]  /*36a0*/  LEA.HI.X R163, R181, R163, R18, 0x3, P0 ;  /* 0x000000a3b5a37211 */ /* 0x000fe400000f1c12 */
[----:B------:R-:W-:Y:S02]  /*36b0*/  IADD3.X R143, R143, c[0x0][0x16c], RZ, P3, !PT ;  /* 0x00005b008f8f7a10 */ /* 0x000fe40001ffe4ff */
[----:B------:R-:W-:Y:S02]  /*36c0*/  IADD3.X R145, R145, c[0x0][0x16c], RZ, P1, !PT ;  /* 0x00005b0091917a10 */ /* 0x000fe40000ffe4ff */
[----:B------:R-:W-:Y:S02]  /*36d0*/  IADD3.X R147, R147, c[0x0][0x16c], RZ, P2, !PT ;  /* 0x00005b0093937a10 */ /* 0x000fe400017fe4ff */
[----:B------:R-:W-:Y:S02]  /*36e0*/  IADD3.X R149, R149, c[0x0][0x16c], RZ, P4, !PT ;  /* 0x00005b0095957a10 */ /* 0x000fe400027fe4ff */
[----:B------:R-:W-:-:S02]  /*36f0*/  IADD3.X R151, R151, c[0x0][0x16c], RZ, P5, !PT ;  /* 0x00005b0097977a10 */ /* 0x000fc40002ffe4ff */
[----:B------:R-:W-:Y:S02]  /*3700*/  IADD3 R164, P0, R164, c[0x0][0x160], RZ ;  /* 0x00005800a4a47a10 */ /* 0x000fe40007f1e0ff */
[----:B------:R-:W-:Y:S02]  /*3710*/  SHF.R.S32.HI R176, RZ, 0x5, R176 ;  /* 0x00000005ffb07819 */ /* 0x000fe400000114b0 */
[----:B------:R-:W-:Y:S02]  /*3720*/  IADD3 R20, P6, R30, c[0x0][0x168], RZ ;  /* 0x00005a001e147a10 */ /* 0x000fe40007fde0ff */
[----:B------:R-:W-:Y:S02]  /*3730*/  IADD3 R154, P3, R154, c[0x0][0x168], RZ ;  /* 0x00005a009a9a7a10 */ /* 0x000fe40007f7e0ff */
[----:B------:R-:W-:Y:S02]  /*3740*/  IADD3 R156, P1, R156, c[0x0][0x168], RZ ;  /* 0x00005a009c9c7a10 */ /* 0x000fe40007f3e0ff */
[----:B------:R-:W-:-:S02]  /*3750*/  IADD3 R158, P2, R158, c[0x0][0x168], RZ ;  /* 0x00005a009e9e7a10 */ /* 0x000fc40007f5e0ff */
[----:B------:R-:W-:Y:S02]  /*3760*/  IADD3 R160, P4, R160, c[0x0][0x168], RZ ;  /* 0x00005a00a0a07a10 */ /* 0x000fe40007f9e0ff */
[----:B------:R-:W-:Y:S02]  /*3770*/  IADD3 R162, P5, R162, c[0x0][0x168], RZ ;  /* 0x00005a00a2a27a10 */ /* 0x000fe40007fbe0ff */
[----:B------:R-:W-:Y:S02]  /*3780*/  SHF.L.U64.HI R10, R73, 0x2, R10 ;  /* 0x00000002490a7819 */ /* 0x000fe4000001020a */
[----:B------:R-:W-:Y:S01]  /*3790*/  CS2R R72, SRZ ;  /* 0x0000000000487805 */ /* 0x000fe2000001ff00 */
[----:B------:R-:W-:Y:S02]  /*37a0*/  SHF.L.U64.HI R18, R181, 0x2, R18 ;  /* 0x00000002b5127819 */ /* 0x000fe40000010212 */
[----:B------:R-:W-:Y:S02]  /*37b0*/  IADD3.X R21, R31, c[0x0][0x16c], RZ, P6, !PT ;  /* 0x00005b001f157a10 */ /* 0x000fe400037fe4ff */
[----:B------:R-:W-:-:S02]  /*37c0*/  IADD3.X R153, R153, c[0x0][0x16c], RZ, P3, !PT ;  /* 0x00005b0099997a10 */ /* 0x000fc40001ffe4ff */
[----:B------:R-:W-:Y:S02]  /*37d0*/  IADD3.X R155, R155, c[0x0][0x16c], RZ, P1, !PT ;  /* 0x00005b009b9b7a10 */ /* 0x000fe40000ffe4ff */
[----:B------:R-:W-:Y:S02]  /*37e0*/  IADD3.X R157, R157, c[0x0][0x16c], RZ, P2, !PT ;  /* 0x00005b009d9d7a10 */ /* 0x000fe400017fe4ff */
[----:B------:R-:W-:Y:S02]  /*37f0*/  IADD3.X R159, R159, c[0x0][0x16c], RZ, P4, !PT ;  /* 0x00005b009f9f7a10 */ /* 0x000fe400027fe4ff */
[----:B------:R-:W-:Y:S02]  /*3800*/  IADD3.X R161, R161, c[0x0][0x16c], RZ, P5, !PT ;  /* 0x00005b00a1a17a10 */ /* 0x000fe40002ffe4ff */
[----:B------:R-:W-:Y:S02]  /*3810*/  IADD3.X R163, R163, c[0x0][0x164], RZ, P0, !PT ;  /* 0x00005900a3a37a10 */ /* 0x000fe400007fe4ff */
[----:B------:R-:W-:-:S02]  /*3820*/  IADD3 R174, R176, -0x2, RZ ;  /* 0xfffffffeb0ae7810 */ /* 0x000fc40007ffe0ff */
[----:B------:R-:W-:Y:S02]  /*3830*/  LOP3.LUT R177, R179, 0x20, RZ, 0x3c, !PT ;  /* 0x00000020b3b17812 */ /* 0x000fe400078e3cff */
[----:B------:R-:W-:Y:S02]  /*3840*/  LOP3.LUT R173, R175, 0x40, RZ, 0x3c, !PT ;  /* 0x00000040afad7812 */ /* 0x000fe400078e3cff */
.L_x_2:
[----:B------:R-:W-:-:S04]  /*3850*/  DEPBAR.LE SB0, 0x2 ;  /* 0x000080800000791a */ /* 0x000fc80000000000 */
[----:B------:R-:W-:Y:S01]  /*3860*/  IADD3 R166, R166, 0x1, RZ ;  /* 0x00000001a6a67810 */ /* 0x000fe20007ffe0ff */
[----:B------:R-:W-:Y:S01]  /*3870*/  BAR.SYNC.DEFER_BLOCKING 0x0 ;  /* 0x0000000000007b1d */ /* 0x000fe20000010000 */
[----:B------:R-:W-:Y:S02]  /*3880*/  ISETP.GE.AND P1, PT, R213, UR5, PT ;  /* 0x00000005d5007c0c */ /* 0x000fe4000bf26270 */
[----:B------:R-:W-:Y:S02]  /*3890*/  ISETP.GT.AND P0, PT, R166, 0x1, PT ;  /* 0x00000001a600780c */ /* 0x000fe40003f04270 */
[----:B------:R-:W-:Y:S02]  /*38a0*/  ISETP.GE.AND P4, PT, R204, UR5, PT ;  /* 0x00000005cc007c0c */ /* 0x000fe4000bf86270 */
[----:B------:R-:W-:Y:S02]  /*38b0*/  SEL R166, R166, RZ, !P0 ;  /* 0x000000ffa6a67207 */ /* 0x000fe40004000000 */
[----:B------:R-:W-:Y:S01]  /*38c0*/  ISETP.LE.AND P0, PT, R174, UR4, PT ;  /* 0x00000004ae007c0c */ /* 0x000fe2000bf03270 */
[----:B------:R-:W-:Y:S01]  /*38d0*/  UIADD3 UR4, UR4, 0x1, URZ ;  /* 0x0000000104047890 */ /* 0x000fe2000fffe03f */
[----:B------:R-:W-:Y:S01]  /*38e0*/  ISETP.GE.AND P2, PT, R210, UR5, PT ;  /* 0x00000005d2007c0c */ /* 0x000fe2000bf46270 */
[----:B------:R-:W-:Y:S01]  /*38f0*/  IMAD R216, R166, 0x4000, R179 ;  /* 0x00004000a6d87824 */ /* 0x000fe200078e02b3 */
[----:B------:R-:W-:Y:S01]  /*3900*/  ISETP.GE.AND P3, PT, R208, UR5, PT ;  /* 0x00000005d0007c0c */ /* 0x000fe2000bf66270 */
[----:B------:R-:W-:Y:S01]  /*3910*/  IMAD R215, R166, 0x4000, R177 ;  /* 0x00004000a6d77824 */ /* 0x000fe200078e02b1 */
[----:B------:R-:W-:Y:S01]  /*3920*/  ISETP.GE.AND P5, PT, R200, UR5, PT ;  /* 0x00000005c8007c0c */ /* 0x000fe2000bfa6270 */
[----:B------:R-:W-:Y:S01]  /*3930*/  IMAD R60, R166, 0x4000, R175 ;  /* 0x00004000a63c7824 */ /* 0x000fe200078e02af */
[----:B------:R-:W-:-:S04]  /*3940*/  IADD3 R167, R167, 0x1, RZ ;  /* 0x00000001a7a77810 */ /* 0x000fc80007ffe0ff */
[C---:B------:R-:W-:Y:S01]  /*3950*/  ISETP.GT.AND P6, PT, R167.reuse, 0x1, PT ;  /* 0x00000001a700780c */ /* 0x040fe20003fc4270 */
[----:B------:R-:W-:Y:S03]  /*3960*/  LDS R56, [R216] ;  /* 0x00000000d8387984 */ /* 0x000fe60000000800 */
[----:B------:R-:W-:Y:S01]  /*3970*/  SEL R167, R167, RZ, !P6 ;  /* 0x000000ffa7a77207 */ /* 0x000fe20007000000 */
[----:B------:R-:W-:Y:S04]  /*3980*/  LDS R58, [R216+0x800] ;  /* 0x00080000d83a7984 */ /* 0x000fe80000000800 */
[----:B------:R-:W-:Y:S04]  /*3990*/  LDS R57, [R215] ;  /* 0x00000000d7397984 */ /* 0x000fe80000000800 */
[----:B------:R-:W-:Y:S04]  /*39a0*/  LDS R59, [R215+0x800] ;  /* 0x00080000d73b7984 */ /* 0x000fe80000000800 */
[----:B------:R-:W1:Y:S04]  /*39b0*/  LDSM.16.M88.4 R40, [R60+0x8000] ;  /* 0x008000003c28783b */ /* 0x000e680000000200 */
[----:B------:R-:W2:Y:S04]  /*39c0*/  LDSM.16.M88.4 R36, [R60+0x9000] ;  /* 0x009000003c24783b */ /* 0x000ea80000000200 */
[----:B------:R-:W3:Y:S04]  /*39d0*/  LDSM.16.M88.4 R28, [R60+0xa000] ;  /* 0x00a000003c1c783b */ /* 0x000ee80000000200 */
[----:B------:R-:W4:Y:S04]  /*39e0*/  LDSM.16.M88.4 R32, [R60+0xb000] ;  /* 0x00b000003c20783b */ /* 0x000f280000000200 */
[----:B------:R-:W-:Y:S04]  /*39f0*/  LDS R132, [R216+0x80] ;  /* 0x00008000d8847984 */ /* 0x000fe80000000800 */
[----:B------:R-:W-:Y:S04]  /*3a00*/  LDS R134, [R216+0x880] ;  /* 0x00088000d8867984 */ /* 0x000fe80000000800 */
[----:B------:R-:W-:Y:S04]  /*3a10*/  LDS R133, [R215+0x80] ;  /* 0x00008000d7857984 */ /* 0x000fe80000000800 */
[----:B------:R-:W5:Y:S04]  /*3a20*/  LDS R135, [R215+0x880] ;  /* 0x00088000d7877984 */ /* 0x000f680000000800 */
[----:B------:R-:W-:Y:S04]  /*3a30*/  LDS R128, [R216+0x100] ;  /* 0x00010000d8807984 */ /* 0x000fe80000000800 */
[----:B------:R-:W-:Y:S04]  /*3a40*/  LDS R130, [R216+0x900] ;  /* 0x00090000d8827984 */ /* 0x000fe80000000800 */
[----:B------:R-:W-:Y:S01]  /*3a50*/  LDS R129, [R215+0x100] ;  /* 0x00010000d7817984 */ /* 0x000fe20000000800 */
[C---:B-1----:R-:W-:Y:S03]  /*3a60*/  HMMA.1688.F32.TF32 R72, R56.reuse, R40, R72 ;  /* 0x000000283848723c */ /* 0x042fe60000081048 */
[----:B------:R-:W1:Y:S04]  /*3a70*/  LDS R131, [R215+0x900] ;  /* 0x00090000d7837984 */ /* 0x000e680000000800 */
[----:B------:R-:W-:Y:S01]  /*3a80*/  LDS R124, [R216+0x180] ;  /* 0x00018000d87c7984 */ /* 0x000fe20000000800 */
[C---:B--2---:R-:W-:Y:S03]  /*3a90*/  HMMA.1688.F32.TF32 R48, R56.reuse, R36, R48 ;  /* 0x000000243830723c */ /* 0x044fe60000081030 */
[----:B------:R-:W-:Y:S04]  /*3aa0*/  LDS R126, [R216+0x980] ;  /* 0x00098000d87e7984 */ /* 0x000fe80000000800 */
[----:B------:R-:W-:Y:S01]  /*3ab0*/  LDS R125, [R215+0x180] ;  /* 0x00018000d77d7984 */ /* 0x000fe20000000800 */
[C---:B---3--:R-:W-:Y:S03]  /*3ac0*/  HMMA.1688.F32.TF32 R52, R56.reuse, R28, R52 ;  /* 0x0000001c3834723c */ /* 0x048fe60000081034 */
[----:B------:R-:W2:Y:S04]  /*3ad0*/  LDS R127, [R215+0x980] ;  /* 0x00098000d77f7984 */ /* 0x000ea80000000800 */
[----:B------:R-:W-:Y:S01]  /*3ae0*/  LDS R68, [R216+0x1000] ;  /* 0x00100000d8447984 */ /* 0x000fe20000000800 */
[----:B----4-:R-:W-:Y:S03]  /*3af0*/  HMMA.1688.F32.TF32 R44, R56, R32, R44 ;  /* 0x00000020382c723c */ /* 0x010fe6000008102c */
[----:B------:R-:W-:Y:S04]  /*3b00*/  LDS R70, [R216+0x1800] ;  /* 0x00180000d8467984 */ /* 0x000fe80000000800 */
[----:B------:R-:W-:Y:S01]  /*3b10*/  LDS R69, [R215+0x1000] ;  /* 0x00100000d7457984 */ /* 0x000fe20000000800 */
[C---:B-----5:R-:W-:Y:S03]  /*3b20*/  HMMA.1688.F32.TF32 R76, R132.reuse, R40, R76 ;  /* 0x00000028844c723c */ /* 0x060fe6000008104c */
[----:B------:R-:W3:Y:S04]  /*3b30*/  LDS R71, [R215+0x1800] ;  /* 0x00180000d7477984 */ /* 0x000ee80000000800 */
[----:B------:R-:W-:Y:S01]  /*3b40*/  LDS R64, [R216+0x1080] ;  /* 0x00108000d8407984 */ /* 0x000fe20000000800 */
[C---:B------:R-:W-:Y:S03]  /*3b50*/  HMMA.1688.F32.TF32 R80, R132.reuse, R36, R80 ;  /* 0x000000248450723c */ /* 0x040fe60000081050 */
[----:B------:R-:W-:Y:S04]  /*3b60*/  LDS R66, [R216+0x1880] ;  /* 0x00188000d8427984 */ /* 0x000fe80000000800 */
[----:B------:R-:W-:Y:S01]  /*3b70*/  LDS R65, [R215+0x1080] ;  /* 0x00108000d7417984 */ /* 0x000fe20000000800 */
[C---:B------:R-:W-:Y:S03]  /*3b80*/  HMMA.1688.F32.TF32 R84, R132.reuse, R28, R84 ;  /* 0x0000001c8454723c */ /* 0x040fe60000081054 */
[----:B------:R-:W4:Y:S04]  /*3b90*/  LDS R67, [R215+0x1880] ;  /* 0x00188000d7437984 */ /* 0x000f280000000800 */
[----:B------:R-:W-:Y:S01]  /*3ba0*/  LDS R60, [R216+0x1100] ;  /* 0x00110000d83c7984 */ /* 0x000fe20000000800 */
[----:B------:R-:W-:Y:S03]  /*3bb0*/  HMMA.1688.F32.TF32 R88, R132, R32, R88 ;  /* 0x000000208458723c */ /* 0x000fe60000081058 */
[----:B------:R-:W-:Y:S04]  /*3bc0*/  LDS R62, [R216+0x1900] ;  /* 0x00190000d83e7984 */ /* 0x000fe80000000800 */
[----:B------:R-:W-:Y:S01]  /*3bd0*/  LDS R61, [R215+0x1100] ;  /* 0x00110000d73d7984 */ /* 0x000fe20000000800 */
[C---:B-1----:R-:W-:Y:S03]  /*3be0*/  HMMA.1688.F32.TF32 R92, R128.reuse, R40, R92 ;  /* 0x00000028805c723c */ /* 0x042fe6000008105c */
[----:B------:R-:W1:Y:S04]  /*3bf0*/  LDS R63, [R215+0x1900] ;  /* 0x00190000d73f7984 */ /* 0x000e680000000800 */
[----:B------:R-:W-:Y:S01]  /*3c00*/  LDS R56, [R216+0x1180] ;  /* 0x00118000d8387984 */ /* 0x000fe20000000800 */
[C---:B------:R-:W-:Y:S03]  /*3c10*/  HMMA.1688.F32.TF32 R96, R128.reuse, R36, R96 ;  /* 0x000000248060723c */ /* 0x040fe60000081060 */
[----:B------:R-:W-:Y:S04]  /*3c20*/  LDS R58, [R216+0x1980] ;  /* 0x00198000d83a7984 */ /* 0x000fe80000000800 */
[----:B------:R-:W-:Y:S01]  /*3c30*/  LDS R57, [R215+0x1180] ;  /* 0x00118000d7397984 */ /* 0x000fe20000000800 */
[C---:B------:R-:W-:Y:S03]  /*3c40*/  HMMA.1688.F32.TF32 R100, R128.reuse, R28, R100 ;  /* 0x0000001c8064723c */ /* 0x040fe60000081064 */
[----:B------:R-:W5:Y:S04]  /*3c50*/  LDS R59, [R215+0x1980] ;  /* 0x00198000d73b7984 */ /* 0x000f680000000800 */
[----:B------:R-:W-:Y:S01]  /*3c60*/  LDS R136, [R216+0x2000] ;  /* 0x00200000d8887984 */ /* 0x000fe20000000800 */
[----:B------:R-:W-:Y:S03]  /*3c70*/  HMMA.1688.F32.TF32 R112, R128, R32, R112 ;  /* 0x000000208070723c */ /* 0x000fe60000081070 */
[----:B------:R-:W-:Y:S04]  /*3c80*/  LDS R138, [R216+0x2800] ;  /* 0x00280000d88a7984 */ /* 0x000fe80000000800 */
[----:B------:R-:W-:Y:S01]  /*3c90*/  LDS R137, [R215+0x2000] ;  /* 0x00200000d7897984 */ /* 0x000fe20000000800 */
[C---:B--2---:R-:W-:Y:S03]  /*3ca0*/  HMMA.1688.F32.TF32 R116, R124.reuse, R40, R116 ;  /* 0x000000287c74723c */ /* 0x044fe60000081074 */
[----:B------:R-:W-:Y:S04]  /*3cb0*/  LDS R139, [R215+0x2800] ;  /* 0x00280000d78b7984 */ /* 0x000fe80000000800 */
[----:B------:R-:W-:Y:S01]  /*3cc0*/  LDS R132, [R216+0x2080] ;  /* 0x00208000d8847984 */ /* 0x000fe20000000800 */
[----:B------:R-:W-:Y:S03]  /*3cd0*/  HMMA.1688.F32.TF32 R108, R124, R28, R108 ;  /* 0x0000001c7c6c723c */ /* 0x000fe6000008106c */
[----:B------:R-:W-:Y:S04]  /*3ce0*/  LDS R134, [R216+0x2880] ;  /* 0x00288000d8867984 */ /* 0x000fe80000000800 */
[----:B------:R-:W-:Y:S01]  /*3cf0*/  IMAD R28, R166, 0x4000, R173 ;  /* 0x00004000a61c7824 */ /* 0x000fe200078e02ad */
[C---:B---3--:R-:W-:Y:S01]  /*3d00*/  HMMA.1688.F32.TF32 R72, R68.reuse, R42, R72 ;  /* 0x0000002a4448723c */ /* 0x048fe20000081048 */
[----:B------:R-:W-:Y:S04]  /*3d10*/  LDS R133, [R215+0x2080] ;  /* 0x00208000d7857984 */ /* 0x000fe80000000800 */
[----:B------:R-:W-:Y:S03]  /*3d20*/  LDS R135, [R215+0x2880] ;  /* 0x00288000d7877984 */ /* 0x000fe60000000800 */
[C---:B------:R-:W-:Y:S01]  /*3d30*/  HMMA.1688.F32.TF32 R48, R68.reuse, R38, R48 ;  /* 0x000000264430723c */ /* 0x040fe20000081030 */
[----:B------:R-:W-:Y:S04]  /*3d40*/  LDS R128, [R216+0x2100] ;  /* 0x00210000d8807984 */ /* 0x000fe80000000800 */
[----:B------:R-:W-:Y:S03]  /*3d50*/  LDS R130, [R216+0x2900] ;  /* 0x00290000d8827984 */ /* 0x000fe60000000800 */
[C---:B------:R-:W-:Y:S01]  /*3d60*/  HMMA.1688.F32.TF32 R52, R68.reuse, R30, R52 ;  /* 0x0000001e4434723c */ /* 0x040fe20000081034 */
[----:B------:R-:W-:Y:S04]  /*3d70*/  LDS R129, [R215+0x2100] ;  /* 0x00210000d7817984 */ /* 0x000fe80000000800 */
[----:B------:R-:W-:Y:S03]  /*3d80*/  LDS R131, [R215+0x2900] ;  /* 0x00290000d7837984 */ /* 0x000fe60000000800 */
[----:B------:R-:W-:Y:S01]  /*3d90*/  HMMA.1688.F32.TF32 R44, R68, R34, R44 ;  /* 0x00000022442c723c */ /* 0x000fe2000008102c */
[----:B------:R-:W-:Y:S07]  /*3da0*/  LDS R29, [R215+0x3000] ;  /* 0x00300000d71d7984 */ /* 0x000fee0000000800 */
[C---:B----4-:R-:W-:Y:S08]  /*3db0*/  HMMA.1688.F32.TF32 R76, R64.reuse, R42, R76 ;  /* 0x0000002a404c723c */ /* 0x050ff0000008104c */
[C---:B------:R-:W-:Y:S08]  /*3dc0*/  HMMA.1688.F32.TF32 R80, R64.reuse, R38, R80 ;  /* 0x000000264050723c */ /* 0x040ff00000081050 */
[C---:B------:R-:W-:Y:S08]  /*3dd0*/  HMMA.1688.F32.TF32 R84, R64.reuse, R30, R84 ;  /* 0x0000001e4054723c */ /* 0x040ff00000081054 */
[----:B------:R-:W-:Y:S01]  /*3de0*/  HMMA.1688.F32.TF32 R88, R64, R34, R88 ;  /* 0x000000224058723c */ /* 0x000fe20000081058 */
[----:B------:R-:W2:Y:S07]  /*3df0*/  LDSM.16.M88.4 R64, [R28+0x9000] ;  /* 0x009000001c40783b */ /* 0x000eae0000000200 */
[C---:B-1----:R-:W-:Y:S08]  /*3e00*/  HMMA.1688.F32.TF32 R92, R60.reuse, R42, R92 ;  /* 0x0000002a3c5c723c */ /* 0x042ff0000008105c */
[C---:B------:R-:W-:Y:S08]  /*3e10*/  HMMA.1688.F32.TF32 R96, R60.reuse, R38, R96 ;  /* 0x000000263c60723c */ /* 0x040ff00000081060 */
[C---:B------:R-:W-:Y:S08]  /*3e20*/  HMMA.1688.F32.TF32 R100, R60.reuse, R30, R100 ;  /* 0x0000001e3c64723c */ /* 0x040ff00000081064 */
[----:B------:R-:W-:Y:S01]  /*3e30*/  HMMA.1688.F32.TF32 R112, R60, R34, R112 ;  /* 0x000000223c70723c */ /* 0x000fe20000081070 */
[----:B------:R-:W-:Y:S07]  /*3e40*/  LDSM.16.M88.4 R60, [R28+0xa000] ;  /* 0x00a000001c3c783b */ /* 0x000fee0000000200 */
[----:B-----5:R-:W-:Y:S01]  /*3e50*/  HMMA.1688.F32.TF32 R68, R56, R42, R116 ;  /* 0x0000002a3844723c */ /* 0x020fe20000081074 */
[----:B------:R-:W1:Y:S04]  /*3e60*/  LDSM.16.M88.4 R116, [R28+0x8000] ;  /* 0x008000001c74783b */ /* 0x000e680000000200 */
[----:B------:R-:W3:Y:S03]  /*3e70*/  LDSM.16.M88.4 R40, [R28+0xb000] ;  /* 0x00b000001c28783b */ /* 0x000ee60000000200 */
[C---:B------:R-:W-:Y:S01]  /*3e80*/  HMMA.1688.F32.TF32 R120, R124.reuse, R32, R120 ;  /* 0x000000207c78723c */ /* 0x040fe20000081078 */
[----:B------:R-:W-:Y:S04]  /*3e90*/  LDS R28, [R216+0x3000] ;  /* 0x00300000d81c7984 */ /* 0x000fe80000000800 */
[----:B------:R-:W-:Y:S03]  /*3ea0*/  LDS R32, [R216+0x3080] ;  /* 0x00308000d8207984 */ /* 0x000fe60000000800 */
[----:B------:R-:W-:Y:S01]  /*3eb0*/  HMMA.1688.F32.TF32 R104, R124, R36, R104 ;  /* 0x000000247c68723c */ /* 0x000fe20000081068 */
[----:B------:R-:W-:Y:S04]  /*3ec0*/  LDS R124, [R216+0x2180] ;  /* 0x00218000d87c7984 */ /* 0x000fe80000000800 */
[----:B------:R-:W-:Y:S02]  /*3ed0*/  LDS R126, [R216+0x2980] ;  /* 0x00298000d87e7984 */ /* 0x000fe40000000800 */
[----:B------:R-:W-:Y:S01]  /*3ee0*/  SEL R36, RZ, 0x4, P1 ;  /* 0x00000004ff247807 */ /* 0x000fe20000800000 */
[----:B------:R-:W-:Y:S01]  /*3ef0*/  HMMA.1688.F32.TF32 R108, R56, R30, R108 ;  /* 0x0000001e386c723c */ /* 0x000fe2000008106c */
[----:B------:R-:W-:Y:S01]  /*3f00*/  LDS R125, [R215+0x2180] ;  /* 0x00218000d77d7984 */ /* 0x000fe20000000800 */
[----:B------:R-:W-:-:S02]  /*3f10*/  SEL R37, RZ, 0x4, P2 ;  /* 0x00000004ff257807 */ /* 0x000fc40001000000 */
[----:B------:R-:W-:Y:S01]  /*3f20*/  SEL R36, R36, RZ, !P0 ;  /* 0x000000ff24247207 */ /* 0x000fe20004000000 */
[----:B------:R-:W4:Y:S01]  /*3f30*/  LDS R127, [R215+0x2980] ;  /* 0x00298000d77f7984 */ /* 0x000f220000000800 */
[----:B------:R-:W-:Y:S02]  /*3f40*/  SEL R37, R37, RZ, !P0 ;  /* 0x000000ff25257207 */ /* 0x000fe40004000000 */
[----:B------:R-:W-:Y:S01]  /*3f50*/  HMMA.1688.F32.TF32 R120, R56, R34, R120 ;  /* 0x000000223878723c */ /* 0x000fe20000081078 */
[----:B------:R-:W-:Y:S01]  /*3f60*/  LDS R30, [R216+0x3800] ;  /* 0x00380000d81e7984 */ /* 0x000fe20000000800 */
[----:B------:R-:W-:Y:S02]  /*3f70*/  ISETP.NE.U32.AND P1, PT, R36, RZ, PT ;  /* 0x000000ff2400720c */ /* 0x000fe40003f25070 */
[----:B------:R-:W-:Y:S01]  /*3f80*/  SEL R36, RZ, 0x4, P4 ;  /* 0x00000004ff247807 */ /* 0x000fe20002000000 */
[----:B------:R-:W5:Y:S01]  /*3f90*/  LDS R31, [R215+0x3800] ;  /* 0x00380000d71f7984 */ /* 0x000f620000000800 */
[----:B------:R-:W-:-:S02]  /*3fa0*/  ISETP.NE.U32.AND P2, PT, R37, RZ, PT ;  /* 0x000000ff2500720c */ /* 0x000fc40003f45070 */
[C---:B--2---:R-:W-:Y:S01]  /*3fb0*/  HMMA.1688.F32.TF32 R48, R136.reuse, R64, R48 ;  /* 0x000000408830723c */ /* 0x044fe20000081030 */
[----:B------:R-:W-:Y:S01]  /*3fc0*/  SEL R36, R36, RZ, !P0 ;  /* 0x000000ff24247207 */ /* 0x000fe20004000000 */
[----:B------:R-:W-:Y:S04]  /*3fd0*/  LDS R34, [R216+0x3880] ;  /* 0x00388000d8227984 */ /* 0x000fe80000000800 */
[----:B------:R-:W-:Y:S02]  /*3fe0*/  LDS R33, [R215+0x3080] ;  /* 0x00308000d7217984 */ /* 0x000fe40000000800 */
[C---:B-1----:R-:W-:Y:S02]  /*3ff0*/  HMMA.1688.F32.TF32 R72, R136.reuse, R116, R72 ;  /* 0x000000748848723c */ /* 0x042fe40000081048 */
[----:B------:R-:W1:Y:S04]  /*4000*/  LDS R35, [R215+0x3880] ;  /* 0x00388000d7237984 */ /* 0x000e680000000800 */
[----:B------:R-:W-:Y:S02]  /*4010*/  LDS R37, [R215+0x3100] ;  /* 0x00310000d7257984 */ /* 0x000fe40000000800 */
[C---:B------:R-:W-:Y:S08]  /*4020*/  HMMA.1688.F32.TF32 R52, R136.reuse, R60, R52 ;  /* 0x0000003c8834723c */ /* 0x040ff00000081034 */
[-C--:B---3--:R-:W-:Y:S08]  /*4030*/  HMMA.1688.F32.TF32 R44, R136, R40.reuse, R44 ;  /* 0x00000028882c723c */ /* 0x088ff0000008102c */
[-C--:B------:R-:W-:Y:S08]  /*4040*/  HMMA.1688.F32.TF32 R88, R132, R40.reuse, R88 ;  /* 0x000000288458723c */ /* 0x080ff00000081058 */
[-C--:B------:R-:W-:Y:S08]  /*4050*/  HMMA.1688.F32.TF32 R112, R128, R40.reuse, R112 ;  /* 0x000000288070723c */ /* 0x080ff00000081070 */
[----:B----4-:R-:W-:Y:S07]  /*4060*/  HMMA.1688.F32.TF32 R120, R124, R40, R120 ;  /* 0x000000287c78723c */ /* 0x010fee0000081078 */
[----:B------:R-:W-:Y:S01]  /*4070*/  IADD3 R40, P4, R207, R164, RZ ;  /* 0x000000a4cf287210 */ /* 0x000fe20007f9e0ff */
[----:B------:R-:W-:Y:S01]  /*4080*/  HMMA.1688.F32.TF32 R104, R56, R38, R104 ;  /* 0x000000263868723c */ /* 0x000fe20000081068 */
[----:B------:R-:W-:Y:S03]  /*4090*/  LDS R39, [R215+0x3900] ;  /* 0x00390000d7277984 */ /* 0x000fe60000000800 */
[----:B------:R-:W-:Y:S01]  /*40a0*/  IMAD.X R41, R163, 0x1, R3, P4 ;  /* 0x00000001a3297824 */ /* 0x000fe200020e0603 */
[----:B------:R-:W-:-:S02]  /*40b0*/  ISETP.NE.U32.AND P4, PT, R36, RZ, PT ;  /* 0x000000ff2400720c */ /* 0x000fc40003f85070 */
[----:B------:R-:W-:Y:S01]  /*40c0*/  SEL R38, RZ, 0x4, P3 ;  /* 0x00000004ff267807 */ /* 0x000fe20001800000 */
[C---:B-----5:R-:W-:Y:S01]  /*40d0*/  HMMA.1688.F32.TF32 R72, R28.reuse, R118, R72 ;  /* 0x000000761c48723c */ /* 0x060fe20000081048 */
[----:B------:R-:W-:Y:S02]  /*40e0*/  SEL R36, RZ, 0x4, P5 ;  /* 0x00000004ff247807 */ /* 0x000fe40002800000 */
[----:B------:R-:W-:Y:S02]  /*40f0*/  SEL R38, R38, RZ, !P0 ;  /* 0x000000ff26267207 */ /* 0x000fe40004000000 */
[----:B------:R-:W-:Y:S02]  /*4100*/  IADD3 R56, P6, R203, R164, RZ ;  /* 0x000000a4cb387210 */ /* 0x000fe40007fde0ff */
[----:B------:R-:W-:Y:S01]  /*4110*/  ISETP.NE.U32.AND P3, PT, R38, RZ, PT ;  /* 0x000000ff2600720c */ /* 0x000fe20003f65070 */
[----:B------:R-:W-:Y:S01]  /*4120*/  HMMA.1688.F32.TF32 R48, R28, R66, R48 ;  /* 0x000000421c30723c */ /* 0x000fe20000081030 */
[----:B------:R-:W-:Y:S01]  /*4130*/  LDS R38, [R216+0x3900] ;  /* 0x00390000d8267984 */ /* 0x000fe20000000800 */
[----:B------:R-:W-:Y:S01]  /*4140*/  IMAD.X R57, R163, 0x1, R5, P6 ;  /* 0x00000001a3397824 */ /* 0x000fe200030e0605 */
[----:B------:R-:W-:-:S05]  /*4150*/  ISETP.GE.AND P6, PT, R192, UR5, PT ;  /* 0x00000005c0007c0c */ /* 0x000fca000bfc6270 */
[C---:B------:R-:W-:Y:S08]  /*4160*/  HMMA.1688.F32.TF32 R52, R28.reuse, R62, R52 ;  /* 0x0000003e1c34723c */ /* 0x040ff00000081034 */
[----:B------:R-:W-:Y:S01]  /*4170*/  HMMA.1688.F32.TF32 R44, R28, R42, R44 ;  /* 0x0000002a1c2c723c */ /* 0x000fe2000008102c */
[----:B------:R-:W-:Y:S04]  /*4180*/  LDS R30, [R216+0x3980] ;  /* 0x00398000d81e7984 */ /* 0x000fe80000000800 */
[----:B------:R-:W-:Y:S02]  /*4190*/  LDS R29, [R215+0x3180] ;  /* 0x00318000d71d7984 */ /* 0x000fe40000000800 */
[----:B------:R-:W-:Y:S01]  /*41a0*/  SEL R28, R36, RZ, !P0 ;  /* 0x000000ff241c7207 */ /* 0x000fe20004000000 */
[----:B------:R-:W-:Y:S01]  /*41b0*/  HMMA.1688.F32.TF32 R76, R132, R116, R76 ;  /* 0x00000074844c723c */ /* 0x000fe2000008104c */
[----:B------:R-:W2:Y:S02]  /*41c0*/  LDS R36, [R216+0x3100] ;  /* 0x00310000d8247984 */ /* 0x000ea40000000800 */
[----:B------:R-:W-:-:S02]  /*41d0*/  ISETP.NE.U32.AND P5, PT, R28, RZ, PT ;  /* 0x000000ff1c00720c */ /* 0x000fc40003fa5070 */
[----:B------:R-:W-:Y:S03]  /*41e0*/  LDS R28, [R216+0x3180] ;  /* 0x00318000d81c7984 */ /* 0x000fe60000000800 */
[C---:B------:R-:W-:Y:S01]  /*41f0*/  HMMA.1688.F32.TF32 R80, R132.reuse, R64, R80 ;  /* 0x000000408450723c */ /* 0x040fe20000081050 */
[----:B------:R-:W3:Y:S07]  /*4200*/  LDS R31, [R215+0x3980] ;  /* 0x00398000d71f7984 */ /* 0x000eee0000000800 */
[----:B------:R-:W-:Y:S08]  /*4210*/  HMMA.1688.F32.TF32 R84, R132, R60, R84 ;  /* 0x0000003c8454723c */ /* 0x000ff00000081054 */
[-C--:B------:R-:W-:Y:S08]  /*4220*/  HMMA.1688.F32.TF32 R96, R128, R64.reuse, R96 ;  /* 0x000000408060723c */ /* 0x080ff00000081060 */
[----:B------:R-:W-:Y:S07]  /*4230*/  HMMA.1688.F32.TF32 R104, R124, R64, R104 ;  /* 0x000000407c68723c */ /* 0x000fee0000081068 */
[----:B------:R-:W-:Y:S01]  /*4240*/  IMAD R65, R167, 0x4000, R182 ;  /* 0x00004000a7417824 */ /* 0x000fe200078e02b6 */
[----:B------:R-:W-:Y:S01]  /*4250*/  BAR.SYNC.DEFER_BLOCKING 0x0 ;  /* 0x0000000000007b1d */ /* 0x000fe20000010000 */
[-C--:B------:R-:W-:Y:S08]  /*4260*/  HMMA.1688.F32.TF32 R100, R128, R60.reuse, R100 ;  /* 0x0000003c8064723c */ /* 0x080ff00000081064 */
[----:B------:R-:W-:Y:S07]  /*4270*/  HMMA.1688.F32.TF32 R108, R124, R60, R108 ;  /* 0x0000003c7c6c723c */ /* 0x000fee000008106c */
[----:B------:R-:W-:Y:S01]  /*4280*/  SEL R61, RZ, 0x4, P6 ;  /* 0x00000004ff3d7807 */ /* 0x000fe20003000000 */
[----:B-1----:R-:W-:Y:S03]  /*4290*/  HMMA.1688.F32.TF32 R76, R32, R118, R76 ;  /* 0x00000076204c723c */ /* 0x002fe6000008104c */
[----:B------:R-:W-:Y:S01]  /*42a0*/  SEL R64, R61, RZ, !P0 ;  /* 0x000000ff3d407207 */ /* 0x000fe20004000000 */
[----:B------:R-:W-:Y:S01]  /*42b0*/  @!PT LDS RZ, [RZ] ;  /* 0x00000000fffff984 */ /* 0x000fe20000000800 */
[----:B------:R-:W-:Y:S01]  /*42c0*/  @!PT LDS RZ, [RZ] ;  /* 0x00000000fffff984 */ /* 0x000fe20000000800 */
[----:B------:R-:W-:Y:S01]  /*42d0*/  @!PT LDS RZ, [RZ] ;  /* 0x00000000fffff984 */ /* 0x000fe20000000800 */
[----:B------:R1:W-:Y:S01]  /*42e0*/  LDGSTS.E [R65], [R40.64], P1 ;  /* 0x0000000028417fae */ /* 0x0003e20008921846 */
[----:B------:R-:W-:-:S03]  /*42f0*/  ISETP.GE.AND P1, PT, R196, UR5, PT ;  /* 0x00000005c4007c0c */ /* 0x000fc6000bf26270 */
[C---:B------:R-:W-:Y:S01]  /*4300*/  HMMA.1688.F32.TF32 R80, R32.reuse, R66, R80 ;  /* 0x000000422050723c */ /* 0x040fe20000081050 */
[----:B------:R4:W-:Y:S01]  /*4310*/  LDGSTS.E [R65+0x800], [R56.64], P2 ;  /* 0x0080000038417fae */ /* 0x0009e20009121846 */
[----:B------:R-:W-:Y:S02]  /*4320*/  SEL R58, RZ, 0x4, P1 ;  /* 0x00000004ff3a7807 */ /* 0x000fe40000800000 */
[-C--:B------:R-:W-:Y:S02]  /*4330*/  IADD3 R60, P1, R199, R164.reuse, RZ ;  /* 0x000000a4c73c7210 */ /* 0x080fe40007f3e0ff */
[----:B------:R-:W-:Y:S02]  /*4340*/  SEL R59, R58, RZ, !P0 ;  /* 0x000000ff3a3b7207 */ /* 0x000fe40004000000 */
[----:B------:R-:W-:Y:S01]  /*4350*/  HMMA.1688.F32.TF32 R84, R32, R62, R84 ;  /* 0x0000003e2054723c */ /* 0x000fe20000081054 */
[----:B------:R-:W-:Y:S01]  /*4360*/  IADD3 R58, P6, R195, R164, RZ ;  /* 0x000000a4c33a7210 */ /* 0x000fe20007fde0ff */
[----:B------:R-:W-:Y:S01]  /*4370*/  IMAD.X R61, R163, 0x1, R7, P1 ;  /* 0x00000001a33d7824 */ /* 0x000fe200008e0607 */
[----:B------:R-:W-:-:S02]  /*4380*/  ISETP.NE.U32.AND P1, PT, R59, RZ, PT ;  /* 0x000000ff3b00720c */ /* 0x000fc40003f25070 */
[----:B------:R-:W-:Y:S01]  /*4390*/  ISETP.NE.U32.AND P2, PT, R64, RZ, PT ;  /* 0x000000ff4000720c */ /* 0x000fe20003f45070 */
[----:B------:R-:W-:Y:S01]  /*43a0*/  IMAD.X R59, R163, 0x1, R9, P6 ;  /* 0x00000001a33b7824 */ /* 0x000fe200030e0609 */
[----:B------:R5:W-:Y:S01]  /*43b0*/  LDGSTS.E [R65+0x1000], [R60.64], P3 ;  /* 0x010000003c417fae */ /* 0x000be20009921846 */
[----:B------:R-:W-:Y:S01]  /*43c0*/  HMMA.1688.F32.TF32 R88, R32, R42, R88 ;  /* 0x0000002a2058723c */ /* 0x000fe20000081058 */
[----:B------:R-:W-:Y:S01]  /*43d0*/  ISETP.GE.AND P6, PT, R188, UR5, PT ;  /* 0x00000005bc007c0c */ /* 0x000fe2000bfc6270 */
[----:B----4-:R-:W-:Y:S01]  /*43e0*/  IMAD R57, R167, 0x4000, R180 ;  /* 0x00004000a7397824 */ /* 0x010fe200078e02b4 */
[----:B------:R5:W-:Y:S01]  /*43f0*/  LDGSTS.E [R65+0x1800], [R58.64], P4 ;  /* 0x018000003a417fae */ /* 0x000be2000a121846 */
[----:B------:R-:W-:-:S03]  /*4400*/  ISETP.GE.AND P4, PT, R211, UR5, PT ;  /* 0x00000005d3007c0c */ /* 0x000fc6000bf86270 */
[-C--:B------:R-:W-:Y:S01]  /*4410*/  IADD3 R34, P3, R191, R164.reuse, RZ ;  /* 0x000000a4bf227210 */ /* 0x080fe20007f7e0ff */
[----:B------:R-:W-:Y:S01]  /*4420*/  HMMA.1688.F32.TF32 R92, R128, R116, R92 ;  /* 0x00000074805c723c */ /* 0x000fe2000008105c */
[----:B------:R-:W-:Y:S02]  /*4430*/  SEL R33, RZ, 0x4, P6 ;  /* 0x00000004ff217807 */ /* 0x000fe40003000000 */
[----:B------:R-:W-:Y:S01]  /*4440*/  ISETP.GE.AND P6, PT, R209, UR5, PT ;  /* 0x00000005d1007c0c */ /* 0x000fe2000bfc6270 */
[----:B------:R-:W-:Y:S01]  /*4450*/  IMAD.X R35, R163, 0x1, R11, P3 ;  /* 0x00000001a3237824 */ /* 0x000fe200018e060b */
[----:B------:R-:W-:Y:S02]  /*4460*/  IADD3 R32, P3, R187, R164, RZ ;  /* 0x000000a4bb207210 */ /* 0x000fe40007f7e0ff */
[----:B-1----:R-:W-:Y:S01]  /*4470*/  SEL R40, R33, RZ, !P0 ;  /* 0x000000ff21287207 */ /* 0x002fe20004000000 */
[----:B--2---:R-:W-:Y:S01]  /*4480*/  HMMA.1688.F32.TF32 R96, R36, R66, R96 ;  /* 0x000000422460723c */ /* 0x004fe20000081060 */
[----:B------:R-:W-:Y:S01]  /*4490*/  SEL R41, RZ, 0x4, P4 ;  /* 0x00000004ff297807 */ /* 0x000fe20002000000 */
[----:B------:R-:W-:Y:S01]  /*44a0*/  IMAD.X R33, R163, 0x1, R13, P3 ;  /* 0x00000001a3217824 */ /* 0x000fe200018e060d */
[----:B------:R-:W-:Y:S01]  /*44b0*/  ISETP.NE.U32.AND P3, PT, R40, RZ, PT ;  /* 0x000000ff2800720c */ /* 0x000fe20003f65070 */
[----:B------:R1:W-:Y:S01]  /*44c0*/  LDGSTS.E [R65+0x2000], [R34.64], P5 ;  /* 0x0200000022417fae */ /* 0x0003e2000a921846 */
[----:B------:R-:W-:-:S02]  /*44d0*/  SEL R40, RZ, 0x4, P6 ;  /* 0x00000004ff287807 */ /* 0x000fc40003000000 */
[----:B------:R-:W-:Y:S01]  /*44e0*/  ISETP.GE.AND P4, PT, R206, UR5, PT ;  /* 0x00000005ce007c0c */ /* 0x000fe2000bf86270 */
[----:B------:R2:W-:Y:S01]  /*44f0*/  LDGSTS.E [R65+0x2800], [R32.64], P1 ;  /* 0x0280000020417fae */ /* 0x0005e20008921846 */
[----:B------:R-:W-:Y:S01]  /*4500*/  SEL R40, R40, RZ, !P0 ;  /* 0x000000ff28287207 */ /* 0x000fe20004000000 */
[C---:B------:R-:W-:Y:S01]  /*4510*/  HMMA.1688.F32.TF32 R100, R36.reuse, R62, R100 ;  /* 0x0000003e2464723c */ /* 0x040fe20000081064 */
[----:B------:R-:W-:Y:S02]  /*4520*/  SEL R41, R41, RZ, !P0 ;  /* 0x000000ff29297207 */ /* 0x000fe40004000000 */
[----:B------:R-:W-:Y:S02]  /*4530*/  ISETP.NE.U32.AND P5, PT, R40, RZ, PT ;  /* 0x000000ff2800720c */ /* 0x000fe40003fa5070 */
[----:B------:R-:W-:Y:S02]  /*4540*/  SEL R40, RZ, 0x4, P4 ;  /* 0x00000004ff287807 */ /* 0x000fe40002000000 */
[----:B------:R-:W-:Y:S01]  /*4550*/  ISETP.NE.U32.AND P6, PT, R41, RZ, PT ;  /* 0x000000ff2900720c */ /* 0x000fe20003fc5070 */
[----:B------:R-:W-:Y:S01]  /*4560*/  HMMA.1688.F32.TF32 R92, R36, R118, R92 ;  /* 0x00000076245c723c */ /* 0x000fe2000008105c */
[----:B------:R-:W-:Y:S01]  /*4570*/  SEL R56, R40, RZ, !P0 ;  /* 0x000000ff28387207 */ /* 0x000fe20004000000 */
[----:B--2---:R-:W-:Y:S01]  /*4580*/  IMAD.MOV.U32 R32, RZ, RZ, R164 ;  /* 0x000000ffff207224 */ /* 0x004fe200078e00a4 */
[----:B------:R-:W-:Y:S01]  /*4590*/  ISETP.GE.AND P4, PT, R202, UR5, PT ;  /* 0x00000005ca007c0c */ /* 0x000fe2000bf86270 */
[----:B------:R-:W-:Y:S01]  /*45a0*/  IMAD.MOV.U32 R33, RZ, RZ, R163 ;  /* 0x000000ffff217224 */ /* 0x000fe200078e00a3 */
[----:B------:R-:W-:-:S03]  /*45b0*/  ISETP.NE.U32.AND P1, PT, R56, RZ, PT ;  /* 0x000000ff3800720c */ /* 0x000fc60003f25070 */
[--C-:B------:R-:W-:Y:S01]  /*45c0*/  IMAD.WIDE R40, R169, 0x4, R32.reuse ;  /* 0x00000004a9287825 */ /* 0x100fe200078e0220 */
[----:B------:R-:W-:Y:S03]  /*45d0*/  HMMA.1688.F32.TF32 R112, R36, R42, R112 ;  /* 0x0000002a2470723c */ /* 0x000fe60000081070 */
[----:B-1----:R-:W-:Y:S01]  /*45e0*/  IMAD.WIDE R34, R171, 0x4, R32 ;  /* 0x00000004ab227825 */ /* 0x002fe200078e0220 */
[----:B------:R1:W-:Y:S03]  /*45f0*/  LDGSTS.E [R65+0x3000], [R40.64], P2 ;  /* 0x0300000028417fae */ /* 0x0003e60009121846 */
[----:B------:R-:W-:Y:S01]  /*4600*/  SEL R37, RZ, 0x4, P4 ;  /* 0x00000004ff257807 */ /* 0x000fe20002000000 */
[----:B------:R2:W-:Y:S01]  /*4610*/  LDGSTS.E [R65+0x3800], [R34.64], P3 ;  /* 0x0380000022417fae */ /* 0x0005e20009921846 */
[----:B------:R-:W-:Y:S01]  /*4620*/  IADD3 R36, P2, R205, R164, RZ ;  /* 0x000000a4cd247210 */ /* 0x000fe20007f5e0ff */
[----:B------:R-:W-:Y:S01]  /*4630*/  HMMA.1688.F32.TF32 R68, R124, R116, R68 ;  /* 0x000000747c44723c */ /* 0x000fe20000081044 */
[----:B------:R-:W-:-:S02]  /*4640*/  SEL R38, R37, RZ, !P0 ;  /* 0x000000ff25267207 */ /* 0x000fc40004000000 */
[----:B------:R-:W-:Y:S01]  /*4650*/  ISETP.GE.AND P3, PT, R198, UR5, PT ;  /* 0x00000005c6007c0c */ /* 0x000fe2000bf66270 */
[----:B------:R-:W-:Y:S01]  /*4660*/  IMAD.X R37, R163, 0x1, R4, P2 ;  /* 0x00000001a3257824 */ /* 0x000fe200010e0604 */
[----:B------:R-:W-:Y:S02]  /*4670*/  ISETP.NE.U32.AND P2, PT, R38, RZ, PT ;  /* 0x000000ff2600720c */ /* 0x000fe40003f45070 */
[----:B------:R-:W-:Y:S01]  /*4680*/  SEL R38, RZ, 0x4, P3 ;  /* 0x00000004ff267807 */ /* 0x000fe20001800000 */
[C---:B---3--:R-:W-:Y:S01]  /*4690*/  HMMA.1688.F32.TF32 R104, R28.reuse, R66, R104 ;  /* 0x000000421c68723c */ /* 0x048fe20000081068 */
[-C--:B-1----:R-:W-:Y:S01]  /*46a0*/  IADD3 R40, P4, R201, R164.reuse, RZ ;  /* 0x000000a4c9287210 */ /* 0x082fe20007f9e0ff */
[----:B------:R1:W-:Y:S01]  /*46b0*/  LDGSTS.E [R57+0x400], [R36.64], P6 ;  /* 0x0040000024397fae */ /* 0x0003e2000b121846 */
[----:B--2---:R-:W-:Y:S02]  /*46c0*/  SEL R34, R38, RZ, !P0 ;  /* 0x000000ff26227207 */ /* 0x004fe40004000000 */
[----:B------:R-:W-:Y:S01]  /*46d0*/  IADD3 R38, P6, R197, R164, RZ ;  /* 0x000000a4c5267210 */ /* 0x000fe20007fde0ff */
[C---:B------:R-:W-:Y:S01]  /*46e0*/  IMAD.X R41, R163.reuse, 0x1, R6, P4 ;  /* 0x00000001a3297824 */ /* 0x040fe200020e0606 */
[----:B------:R-:W-:Y:S01]  /*46f0*/  ISETP.GE.AND P3, PT, R194, UR5, PT ;  /* 0x00000005c2007c0c */ /* 0x000fe2000bf66270 */
[----:B------:R-:W-:Y:S01]  /*4700*/  HMMA.1688.F32.TF32 R108, R28, R62, R108 ;  /* 0x0000003e1c6c723c */ /* 0x000fe2000008106c */
[----:B------:R-:W-:Y:S01]  /*4710*/  ISETP.GE.AND P4, PT, R190, UR5, PT ;  /* 0x00000005be007c0c */ /* 0x000fe2000bf86270 */
[----:B------:R-:W-:Y:S01]  /*4720*/  IMAD.X R39, R163, 0x1, R8, P6 ;  /* 0x00000001a3277824 */ /* 0x000fe200030e0608 */
[----:B------:R-:W-:Y:S01]  /*4730*/  SEL R35, RZ, 0x4, P3 ;  /* 0x00000004ff237807 */ /* 0x000fe20001800000 */
[----:B------:R2:W-:Y:S01]  /*4740*/  LDGSTS.E [R57+0xc00], [R40.64], P5 ;  /* 0x00c0000028397fae */ /* 0x0005e2000a921846 */
[----:B------:R-:W-:-:S02]  /*4750*/  ISETP.NE.U32.AND P3, PT, R34, RZ, PT ;  /* 0x000000ff2200720c */ /* 0x000fc40003f65070 */
[----:B------:R-:W-:Y:S01]  /*4760*/  SEL R34, RZ, 0x4, P4 ;  /* 0x00000004ff227807 */ /* 0x000fe20002000000 */
[----:B------:R3:W-:Y:S01]  /*4770*/  LDGSTS.E [R57+0x1400], [R38.64], P1 ;  /* 0x0140000026397fae */ /* 0x0007e20008921846 */
[----:B------:R-:W-:Y:S01]  /*4780*/  SEL R35, R35, RZ, !P0 ;  /* 0x000000ff23237207 */ /* 0x000fe20004000000 */
[C---:B------:R-:W-:Y:S01]  /*4790*/  HMMA.1688.F32.TF32 R116, R28.reuse, R118, R68 ;  /* 0x000000761c74723c */ /* 0x040fe20000081044 */
[----:B------:R-:W-:Y:S02]  /*47a0*/  ISETP.GE.AND P1, PT, R186, UR5, PT ;  /* 0x00000005ba007c0c */ /* 0x000fe4000bf26270 */
[----:B-1----:R-:W-:Y:S02]  /*47b0*/  IADD3 R36, P6, R193, R164, RZ ;  /* 0x000000a4c1247210 */ /* 0x002fe40007fde0ff */
[----:B------:R-:W-:Y:S02]  /*47c0*/  SEL R34, R34, RZ, !P0 ;  /* 0x000000ff22227207 */ /* 0x000fe40004000000 */
[----:B------:R-:W-:Y:S01]  /*47d0*/  ISETP.NE.U32.AND P5, PT, R35, RZ, PT ;  /* 0x000000ff2300720c */ /* 0x000fe20003fa5070 */
[----:B------:R-:W-:Y:S01]  /*47e0*/  IMAD.X R37, R163, 0x1, R10, P6 ;  /* 0x00000001a3257824 */ /* 0x000fe200030e060a */
[----:B------:R-:W-:Y:S01]  /*47f0*/  SEL R35, RZ, 0x4, P1 ;  /* 0x00000004ff237807 */ /* 0x000fe20000800000 */
[----:B------:R-:W-:Y:S01]  /*4800*/  HMMA.1688.F32.TF32 R120, R28, R42, R120 ;  /* 0x0000002a1c78723c */ /* 0x000fe20000081078 */
[----:B------:R-:W-:-:S02]  /*4810*/  ISETP.NE.U32.AND P1, PT, R34, RZ, PT ;  /* 0x000000ff2200720c */ /* 0x000fc40003f25070 */
[-C--:B------:R-:W-:Y:S01]  /*4820*/  IADD3 R34, P6, R189, R164.reuse, RZ ;  /* 0x000000a4bd227210 */ /* 0x080fe20007fde0ff */
[----:B------:R1:W-:Y:S01]  /*4830*/  LDGSTS.E [R57+0x1c00], [R36.64], P2 ;  /* 0x01c0000024397fae */ /* 0x0003e20009121846 */
[----:B--2---:R-:W-:Y:S02]  /*4840*/  SEL R40, R35, RZ, !P0 ;  /* 0x000000ff23287207 */ /* 0x004fe40004000000 */
[----:B------:R-:W-:Y:S01]  /*4850*/  ISETP.GE.AND P4, PT, R184, UR5, PT ;  /* 0x00000005b8007c0c */ /* 0x000fe2000bf86270 */
[----:B------:R-:W-:Y:S01]  /*4860*/  IMAD.X R35, R163, 0x1, R12, P6 ;  /* 0x00000001a3237824 */ /* 0x000fe200030e060c */
[----:B---3--:R-:W-:Y:S01]  /*4870*/  IADD3 R38, P6, R185, R164, RZ ;  /* 0x000000a4b9267210 */ /* 0x008fe20007fde0ff */
[----:B------:R-:W-:Y:S01]  /*4880*/  IMAD.WIDE R30, R170, 0x4, R32 ;  /* 0x00000004aa1e7825 */ /* 0x000fe200078e0220 */
[----:B------:R-:W-:Y:S01]  /*4890*/  IADD3 R28, P2, R183, R162, RZ ;  /* 0x000000a2b71c7210 */ /* 0x000fe20007f5e0ff */
[----:B------:R-:W-:Y:S01]  /*48a0*/  UIADD3 UR5, UR5, -0x20, URZ ;  /* 0xffffffe005057890 */ /* 0x000fe2000fffe03f */
[----:B------:R-:W-:Y:S01]  /*48b0*/  SEL R41, RZ, 0x4, P4 ;  /* 0x00000004ff297807 */ /* 0x000fe20002000000 */
[----:B------:R-:W-:Y:S01]  /*48c0*/  IMAD.X R39, R163, 0x1, R14, P6 ;  /* 0x00000001a3277824 */ /* 0x000fe200030e060e */
[----:B------:R2:W-:Y:S01]  /*48d0*/  LDGSTS.E [R57+0x2400], [R34.64], P3 ;  /* 0x0240000022397fae */ /* 0x0005e20009921846 */
[----:B------:R-:W-:Y:S01]  /*48e0*/  ISETP.NE.U32.AND P4, PT, R40, RZ, PT ;  /* 0x000000ff2800720c */ /* 0x000fe20003f85070 */
[----:B------:R-:W-:Y:S01]  /*48f0*/  IMAD.X R29, R161, 0x1, R15, P2 ;  /* 0x00000001a11d7824 */ /* 0x000fe200010e060f */
[----:B------:R-:W-:Y:S01]  /*4900*/  SEL R41, R41, RZ, !P0 ;  /* 0x000000ff29297207 */ /* 0x000fe20004000000 */
[----:B------:R3:W-:Y:S01]  /*4910*/  LDGSTS.E [R57+0x2c00], [R38.64], P5 ;  /* 0x02c0000026397fae */ /* 0x0007e2000a921846 */
[----:B-1----:R-:W-:Y:S01]  /*4920*/  IADD3 R36, P2, R183, R158, RZ ;  /* 0x0000009eb7247210 */ /* 0x002fe20007f5e0ff */
[----:B------:R-:W-:Y:S01]  /*4930*/  IMAD.WIDE R32, R172, 0x4, R32 ;  /* 0x00000004ac207825 */ /* 0x000fe200078e0220 */
[----:B------:R-:W-:Y:S01]  /*4940*/  ISETP.NE.U32.AND P0, PT, R41, RZ, PT ;  /* 0x000000ff2900720c */ /* 0x000fe20003f05070 */
[----:B------:R1:W-:Y:S01]  /*4950*/  LDGSTS.E [R57+0x3400], [R30.64], P1 ;  /* 0x034000001e397fae */ /* 0x0003e20008921846 */
[----:B------:R-:W-:Y:S01]  /*4960*/  IADD3 R40, P1, R183, R160, RZ ;  /* 0x000000a0b7287210 */ /* 0x000fe20007f3e0ff */
[----:B------:R-:W-:-:S02]  /*4970*/  IMAD.X R37, R157, 0x1, R15, P2 ;  /* 0x000000019d257824 */ /* 0x000fc400010e060f */
[----:B------:R-:W-:Y:S02]  /*4980*/  IMAD R43, R167, 0x4000, R178 ;  /* 0x00004000a72b7824 */ /* 0x000fe400078e02b2 */
[----:B------:R-:W-:Y:S01]  /*4990*/  IMAD.X R41, R159, 0x1, R15, P1 ;  /* 0x000000019f297824 */ /* 0x000fe200008e060f */
[C---:B--2---:R-:W-:Y:S01]  /*49a0*/  IADD3 R34, P1, R183.reuse, R156, RZ ;  /* 0x0000009cb7227210 */ /* 0x044fe20007f3e0ff */
[----:B------:R2:W-:Y:S01]  /*49b0*/  LDGSTS.E [R57+0x3c00], [R32.64], P4 ;  /* 0x03c0000020397fae */ /* 0x0005e2000a121846 */
[----:B-1----:R-:W-:-:S03]  /*49c0*/  IADD3 R30, P2, R183, R154, RZ ;  /* 0x0000009ab71e7210 */ /* 0x002fc60007f5e0ff */
[--C-:B------:R-:W-:Y:S01]  /*49d0*/  IMAD.X R35, R155, 0x1, R15.reuse, P1 ;  /* 0x000000019b237824 */ /* 0x100fe200008e060f */
[----:B------:R-:W0:Y:S01]  /*49e0*/  LDGDEPBAR ;  /* 0x00000000000079af */ /* 0x000e220000000000 */
[----:B------:R-:W-:Y:S01]  /*49f0*/  IMAD.X R31, R153, 0x1, R15, P2 ;  /* 0x00000001991f7824 */ /* 0x000fe200010e060f */
[C---:B---3--:R-:W-:Y:S02]  /*4a00*/  IADD3 R38, P2, R183.reuse, R150, RZ ;  /* 0x00000096b7267210 */ /* 0x048fe40007f5e0ff */
[----:B------:R1:W-:Y:S01]  /*4a10*/  LDGSTS.E [R43+0x8000], [R28.64], P0 ;  /* 0x080000001c2b7fae */ /* 0x0003e20008121846 */
[----:B--2---:R-:W-:-:S03]  /*4a20*/  IADD3 R32, P1, R183, R152, RZ ;  /* 0x00000098b7207210 */ /* 0x004fc60007f3e0ff */
[----:B------:R2:W-:Y:S01]  /*4a30*/  LDGSTS.E [R43+0x8400], [R40.64], P0 ;  /* 0x08400000282b7fae */ /* 0x0005e20008121846 */
[--C-:B------:R-:W-:Y:S02]  /*4a40*/  IMAD.X R39, R149, 0x1, R15.reuse, P2 ;  /* 0x0000000195277824 */ /* 0x100fe400010e060f */
[----:B------:R-:W-:Y:S01]  /*4a50*/  IMAD.X R33, R151, 0x1, R15, P1 ;  /* 0x0000000197217824 */ /* 0x000fe200008e060f */
[----:B------:R3:W-:Y:S01]  /*4a60*/  LDGSTS.E [R43+0x8800], [R36.64], P0 ;  /* 0x08800000242b7fae */ /* 0x0007e20008121846 */
[----:B-1----:R-:W-:-:S03]  /*4a70*/  IADD3 R28, P1, R183, R148, RZ ;  /* 0x00000094b71c7210 */ /* 0x002fc60007f3e0ff */
[----:B------:R1:W-:Y:S01]  /*4a80*/  LDGSTS.E [R43+0x8c00], [R34.64], P0 ;  /* 0x08c00000222b7fae */ /* 0x0003e20008121846 */
[----:B--2---:R-:W-:Y:S01]  /*4a90*/  IADD3 R40, P2, R183, R146, RZ ;  /* 0x00000092b7287210 */ /* 0x004fe20007f5e0ff */
[--C-:B------:R-:W-:Y:S02]  /*4aa0*/  IMAD.X R29, R147, 0x1, R15.reuse, P1 ;  /* 0x00000001931d7824 */ /* 0x100fe400008e060f */
[----:B------:R2:W-:Y:S01]  /*4ab0*/  LDGSTS.E [R43+0x9000], [R30.64], P0 ;  /* 0x090000001e2b7fae */ /* 0x0005e20008121846 */
[----:B---3--:R-:W-:Y:S01]  /*4ac0*/  IADD3 R36, P1, R183, R144, RZ ;  /* 0x00000090b7247210 */ /* 0x008fe20007f3e0ff */
[--C-:B------:R-:W-:Y:S02]  /*4ad0*/  IMAD.X R41, R145, 0x1, R15.reuse, P2 ;  /* 0x0000000191297824 */ /* 0x100fe400010e060f */
[----:B------:R3:W-:Y:S01]  /*4ae0*/  LDGSTS.E [R43+0x9400], [R32.64], P0 ;  /* 0x09400000202b7fae */ /* 0x0007e20008121846 */
[----:B-1----:R-:W-:Y:S01]  /*4af0*/  IADD3 R34, P2, R183, R142, RZ ;  /* 0x0000008eb7227210 */ /* 0x002fe20007f5e0ff */
[----:B------:R-:W-:-:S02]  /*4b00*/  IMAD.X R37, R143, 0x1, R15, P1 ;  /* 0x000000018f257824 */ /* 0x000fc400008e060f */
[----:B------:R1:W-:Y:S01]  /*4b10*/  LDGSTS.E [R43+0x9800], [R38.64], P0 ;  /* 0x09800000262b7fae */ /* 0x0003e20008121846 */
[-C--:B------:R-:W-:Y:S02]  /*4b20*/  IADD3 R142, P6, R142, R17.reuse, RZ ;  /* 0x000000118e8e7210 */ /* 0x080fe40007fde0ff */
[----:B--2---:R-:W-:Y:S01]  /*4b30*/  IADD3 R30, P1, R183, R140, RZ ;  /* 0x0000008cb71e7210 */ /* 0x004fe20007f3e0ff */
[C-C-:B------:R-:W-:Y:S01]  /*4b40*/  IMAD.X R35, R141.reuse, 0x1, R15.reuse, P2 ;  /* 0x000000018d237824 */ /* 0x140fe200010e060f */
[----:B------:R2:W-:Y:S01]  /*4b50*/  LDGSTS.E [R43+0x9c00], [R28.64], P0 ;  /* 0x09c000001c2b7fae */ /* 0x0005e20008121846 */
[-C--:B------:R-:W-:Y:S01]  /*4b60*/  IADD3 R140, P5, R140, R17.reuse, RZ ;  /* 0x000000118c8c7210 */ /* 0x080fe20007fbe0ff */
[--C-:B------:R-:W-:Y:S01]  /*4b70*/  IMAD.X R141, R141, 0x1, R16.reuse, P6 ;  /* 0x000000018d8d7824 */ /* 0x100fe200030e0610 */
[----:B---3--:R-:W-:Y:S01]  /*4b80*/  IADD3 R32, P2, R183, R24, RZ ;  /* 0x00000018b7207210 */ /* 0x008fe20007f5e0ff */
[--C-:B------:R-:W-:Y:S01]  /*4b90*/  IMAD.X R31, R27, 0x1, R15.reuse, P1 ;  /* 0x000000011b1f7824 */ /* 0x100fe200008e060f */
[-C--:B------:R-:W-:Y:S01]  /*4ba0*/  IADD3 R24, P4, R24, R17.reuse, RZ ;  /* 0x0000001118187210 */ /* 0x080fe20007f9e0ff */
[----:B------:R3:W-:Y:S01]  /*4bb0*/  LDGSTS.E [R43+0xa000], [R40.64], P0 ;  /* 0x0a000000282b7fae */ /* 0x0007e20008121846 */
[----:B-1----:R-:W-:Y:S01]  /*4bc0*/  IADD3 R38, P1, R183, R22, RZ ;  /* 0x00000016b7267210 */ /* 0x002fe20007f3e0ff */
[C-C-:B------:R-:W-:Y:S01]  /*4bd0*/  IMAD.X R33, R25.reuse, 0x1, R15.reuse, P2 ;  /* 0x0000000119217824 */ /* 0x140fe200010e060f */
[-C--:B------:R-:W-:Y:S01]  /*4be0*/  IADD3 R156, P6, R156, R17.reuse, RZ ;  /* 0x000000119c9c7210 */ /* 0x080fe20007fde0ff */
[--C-:B------:R-:W-:Y:S01]  /*4bf0*/  IMAD.X R25, R25, 0x1, R16.reuse, P4 ;  /* 0x0000000119197824 */ /* 0x100fe200020e0610 */
[-C--:B------:R-:W-:Y:S01]  /*4c00*/  IADD3 R152, P4, R152, R17.reuse, RZ ;  /* 0x0000001198987210 */ /* 0x080fe20007f9e0ff */
[--C-:B------:R-:W-:Y:S01]  /*4c10*/  IMAD.X R39, R23, 0x1, R15.reuse, P1 ;  /* 0x0000000117277824 */ /* 0x100fe200008e060f */
[----:B--2---:R-:W-:Y:S01]  /*4c20*/  IADD3 R28, P3, R183, R20, RZ ;  /* 0x00000014b71c7210 */ /* 0x004fe20007f7e0ff */
[----:B------:R5:W-:Y:S01]  /*4c30*/  LDGSTS.E [R43+0xa400], [R36.64], P0 ;  /* 0x0a400000242b7fae */ /* 0x000be20008121846 */
[--C-:B------:R-:W-:Y:S01]  /*4c40*/  IMAD.X R27, R27, 0x1, R16.reuse, P5 ;  /* 0x000000011b1b7824 */ /* 0x100fe200028e0610 */
[-C--:B------:R-:W-:Y:S01]  /*4c50*/  IADD3 R154, P5, R154, R17.reuse, RZ ;  /* 0x000000119a9a7210 */ /* 0x080fe20007fbe0ff */
[--C-:B------:R-:W-:Y:S01]  /*4c60*/  IMAD.X R151, R151, 0x1, R16.reuse, P4 ;  /* 0x0000000197977824 */ /* 0x100fe200020e0610 */
[----:B---3--:R-:W-:Y:S01]  /*4c70*/  IADD3 R40, P2, R183, R26, RZ ;  /* 0x0000001ab7287210 */ /* 0x008fe20007f5e0ff */
[--C-:B------:R-:W-:Y:S01]  /*4c80*/  IMAD.X R29, R21, 0x1, R15.reuse, P3 ;  /* 0x00000001151d7824 */ /* 0x100fe200018e060f */
[----:B------:R5:W-:Y:S01]  /*4c90*/  LDGSTS.E [R43+0xa800], [R34.64], P0 ;  /* 0x0a800000222b7fae */ /* 0x000be20008121846 */
[-C--:B------:R-:W-:Y:S01]  /*4ca0*/  IADD3 R26, P1, R26, R17.reuse, RZ ;  /* 0x000000111a1a7210 */ /* 0x080fe20007f3e0ff */
[--C-:B------:R-:W-:Y:S01]  /*4cb0*/  IMAD.X R153, R153, 0x1, R16.reuse, P5 ;  /* 0x0000000199997824 */ /* 0x100fe200028e0610 */
[-C--:B------:R-:W-:Y:S01]  /*4cc0*/  IADD3 R22, P3, R22, R17.reuse, RZ ;  /* 0x0000001116167210 */ /* 0x080fe20007f7e0ff */
[C---:B------:R-:W-:Y:S01]  /*4cd0*/  IMAD.X R41, R19.reuse, 0x1, R15, P2 ;  /* 0x0000000113297824 */ /* 0x040fe200010e060f */
[-C--:B------:R-:W-:Y:S01]  /*4ce0*/  IADD3 R20, P2, R20, R17.reuse, RZ ;  /* 0x0000001114147210 */ /* 0x080fe20007f5e0ff */
[----:B------:R5:W-:Y:S01]  /*4cf0*/  LDGSTS.E [R43+0xac00], [R30.64], P0 ;  /* 0x0ac000001e2b7fae */ /* 0x000be20008121846 */
[----:B------:R-:W-:Y:S01]  /*4d00*/  ISETP.NE.U32.AND P4, PT, R176, UR4, PT ;  /* 0x00000004b0007c0c */ /* 0x000fe2000bf85070 */
[--C-:B------:R-:W-:Y:S01]  /*4d10*/  IMAD.X R19, R19, 0x1, R16.reuse, P1 ;  /* 0x0000000113137824 */ /* 0x100fe200008e0610 */
[-C--:B------:R-:W-:Y:S01]  /*4d20*/  IADD3 R146, P1, R146, R17.reuse, RZ ;  /* 0x0000001192927210 */ /* 0x080fe20007f3e0ff */
[----:B------:R5:W-:Y:S01]  /*4d30*/  LDGSTS.E [R43+0xb000], [R32.64], P0 ;  /* 0x0b000000202b7fae */ /* 0x000be20008121846 */
[--C-:B------:R-:W-:Y:S01]  /*4d40*/  IMAD.X R21, R21, 0x1, R16.reuse, P2 ;  /* 0x0000000115157824 */ /* 0x100fe200010e0610 */
[-C--:B------:R-:W-:Y:S01]  /*4d50*/  IADD3 R148, P2, R148, R17.reuse, RZ ;  /* 0x0000001194947210 */ /* 0x080fe20007f5e0ff */
[--C-:B------:R-:W-:Y:S01]  /*4d60*/  IMAD.X R23, R23, 0x1, R16.reuse, P3 ;  /* 0x0000000117177824 */ /* 0x100fe200018e0610 */
[----:B------:R5:W-:Y:S01]  /*4d70*/  LDGSTS.E [R43+0xb400], [R38.64], P0 ;  /* 0x0b400000262b7fae */ /* 0x000be20008121846 */
[-C--:B------:R-:W-:Y:S01]  /*4d80*/  IADD3 R150, P3, R150, R17.reuse, RZ ;  /* 0x0000001196967210 */ /* 0x080fe20007f7e0ff */
[--C-:B------:R-:W-:Y:S01]  /*4d90*/  IMAD.X R145, R145, 0x1, R16.reuse, P1 ;  /* 0x0000000191917824 */ /* 0x100fe200008e0610 */
[-C--:B------:R-:W-:Y:S01]  /*4da0*/  IADD3 R160, P1, R160, R17.reuse, RZ ;  /* 0x00000011a0a07210 */ /* 0x080fe20007f3e0ff */
[----:B------:R5:W-:Y:S01]  /*4db0*/  LDGSTS.E [R43+0xb800], [R28.64], P0 ;  /* 0x0b8000001c2b7fae */ /* 0x000be20008121846 */
[--C-:B------:R-:W-:Y:S01]  /*4dc0*/  IMAD.X R147, R147, 0x1, R16.reuse, P2 ;  /* 0x0000000193937824 */ /* 0x100fe200010e0610 */
[-C--:B------:R-:W-:Y:S01]  /*4dd0*/  IADD3 R162, P2, R162, R17.reuse, RZ ;  /* 0x00000011a2a27210 */ /* 0x080fe20007f5e0ff */
[--C-:B------:R-:W-:Y:S01]  /*4de0*/  IMAD.X R149, R149, 0x1, R16.reuse, P3 ;  /* 0x0000000195957824 */ /* 0x100fe200018e0610 */
[----:B------:R5:W-:Y:S01]  /*4df0*/  LDGSTS.E [R43+0xbc00], [R40.64], P0 ;  /* 0x0bc00000282b7fae */ /* 0x000be20008121846 */
[----:B------:R-:W-:Y:S01]  /*4e00*/  IADD3 R144, P0, R144, R17, RZ ;  /* 0x0000001190907210 */ /* 0x000fe20007f1e0ff */
[--C-:B------:R-:W-:Y:S01]  /*4e10*/  IMAD.X R155, R155, 0x1, R16.reuse, P6 ;  /* 0x000000019b9b7824 */ /* 0x100fe200030e0610 */
[----:B------:R-:W-:Y:S01]  /*4e20*/  LEA R164, P3, R181, R164, 0x2 ;  /* 0x000000a4b5a47211 */ /* 0x000fe200078610ff */
[----:B------:R-:W0:Y:S01]  /*4e30*/  LDGDEPBAR ;  /* 0x00000000000079af */ /* 0x000e220000000000 */
[----:B------:R-:W-:-:S02]  /*4e40*/  IMAD.X R159, R159, 0x1, R16, P1 ;  /* 0x000000019f9f7824 */ /* 0x000fc400008e0610 */
[--C-:B------:R-:W-:Y:S01]  /*4e50*/  IMAD.X R143, R143, 0x1, R16.reuse, P0 ;  /* 0x000000018f8f7824 */ /* 0x100fe200000e0610 */
[----:B------:R-:W-:Y:S01]  /*4e60*/  IADD3 R158, P0, R158, R17, RZ ;  /* 0x000000119e9e7210 */ /* 0x000fe20007f1e0ff */
[----:B------:R-:W-:Y:S02]  /*4e70*/  IMAD.X R161, R161, 0x1, R16, P2 ;  /* 0x00000001a1a17824 */ /* 0x000fe400010e0610 */
[----:B------:R-:W-:Y:S02]  /*4e80*/  IMAD.X R163, R163, 0x1, R18, P3 ;  /* 0x00000001a3a37824 */ /* 0x000fe400018e0612 */
[----:B------:R-:W-:Y:S01]  /*4e90*/  IMAD.X R157, R157, 0x1, R16, P0 ;  /* 0x000000019d9d7824 */ /* 0x000fe200000e0610 */
[----:B-----5:R-:W-:Y:S01]  /*4ea0*/  @!P4 CALL.REL.NOINC `(.L_x_1) ;  /* 0x000000100000c944 */ /* 0x020fe20003c00000 */
[----:B------:R-:W-:Y:S05]  /*4eb0*/  BRA `(.L_x_2) ;  /* 0xffffe99000007947 */ /* 0x000fea000383ffff */
.L_x_1:
[----:B------:R-:W-:-:S04]  /*4ec0*/  DEPBAR.LE SB0, 0x0 ;  /* 0x000080000000791a */ /* 0x000fc80000000000 */
[C---:B------:R-:W-:Y:S01]  /*4ed0*/  IMAD.SHL.U32 R3, R165.reuse, 0x800, RZ ;  /* 0x00000800a5037824 */ /* 0x040fe200078e00ff */
[----:B------:R-:W-:Y:S01]  /*4ee0*/  LOP3.LUT R168, R168, 0x60, RZ, 0xc0, !PT ;  /* 0x00000060a8a87812 */ /* 0x000fe200078ec0ff */
[C---:B------:R-:W-:Y:S01]  /*4ef0*/  IMAD.SHL.U32 R5, R165.reuse, 0x4, RZ ;  /* 0x00000004a5057824 */ /* 0x040fe200078e00ff */
[----:B------:R-:W-:Y:S01]  /*4f00*/  ISETP.GE.AND P0, PT, R2, c[0x0][0x178], PT ;  /* 0x00005e0002007a0c */ /* 0x000fe20003f06270 */
[----:B------:R-:W-:Y:S01]  /*4f10*/  IMAD.SHL.U32 R4, R165, 0x2000, RZ ;  /* 0x00002000a5047824 */ /* 0x000fe200078e00ff */
[----:B------:R-:W-:Y:S01]  /*4f20*/  LOP3.LUT R3, R3, 0xc000, RZ, 0xc0, !PT ;  /* 0x0000c00003037812 */ /* 0x000fe200078ec0ff */
[----:B------:R-:W-:Y:S01]  /*4f30*/  IMAD.SHL.U32 R165, R165, 0x80, RZ ;  /* 0x00000080a5a57824 */ /* 0x000fe200078e00ff */
[----:B------:R-:W-:Y:S01]  /*4f40*/  LOP3.LUT R168, R168, 0x70, R5, 0x78, !PT ;  /* 0x00000070a8a87812 */ /* 0x000fe200078e7805 */
[----:B------:R-:W-:Y:S01]  /*4f50*/  IMAD.MOV.U32 R6, RZ, RZ, R52 ;  /* 0x000000ffff067224 */ /* 0x000fe200078e0034 */
[----:B------:R-:W-:Y:S01]  /*4f60*/  LOP3.LUT R5, R4, 0xc000, RZ, 0xc0, !PT ;  /* 0x0000c00004057812 */ /* 0x000fe200078ec0ff */
[----:B------:R-:W-:Y:S01]  /*4f70*/  IMAD R3, R212, 0x2, R3 ;  /* 0x00000002d4037824 */ /* 0x000fe200078e0203 */
[----:B------:R-:W-:Y:S01]  /*4f80*/  LOP3.LUT R165, R165, 0x3000, RZ, 0xc0, !PT ;  /* 0x00003000a5a57812 */ /* 0x000fe200078ec0ff */
[----:B------:R-:W-:Y:S01]  /*4f90*/  IMAD.MOV.U32 R4, RZ, RZ, R72 ;  /* 0x000000ffff047224 */ /* 0x000fe200078e0048 */
[----:B------:R-:W-:Y:S01]  /*4fa0*/  LOP3.LUT R58, R0, 0x10, R213, 0xfe, !PT ;  /* 0x00000010003a7812 */ /* 0x000fe200078efed5 */
[----:B------:R-:W-:Y:S01]  /*4fb0*/  IMAD R56, R214, 0x10, R5 ;  /* 0x00000010d6387824 */ /* 0x000fe200078e0205 */
[----:B------:R-:W-:Y:S01]  /*4fc0*/  BAR.SYNC.DEFER_BLOCKING 0x0 ;  /* 0x0000000000007b1d */ /* 0x000fe20000010000 */
[----:B------:R-:W-:Y:S01]  /*4fd0*/  IADD3 R165, R168, R3, R165 ;  /* 0x00000003a8a57210 */ /* 0x000fe20007ffe0a5 */
[----:B------:R-:W-:Y:S01]  /*4fe0*/  IMAD.MOV.U32 R5, RZ, RZ, R48 ;  /* 0x000000ffff057224 */ /* 0x000fe200078e0030 */
[----:B------:R-:W-:Y:S01]  /*4ff0*/  LOP3.LUT R3, R0, R213, RZ, 0xfc, !PT ;  /* 0x000000d500037212 */ /* 0x000fe200078efcff */
[----:B------:R-:W-:Y:S01]  /*5000*/  IMAD.MOV.U32 R7, RZ, RZ, R44 ;  /* 0x000000ffff077224 */ /* 0x000fe200078e002c */
[C---:B------:R-:W-:Y:S01]  /*5010*/  LOP3.LUT R67, R56.reuse, 0x20, RZ, 0x3c, !PT ;  /* 0x0000002038437812 */ /* 0x040fe200078e3cff */
[----:B------:R-:W-:Y:S01]  /*5020*/  IMAD.MOV.U32 R8, RZ, RZ, R73 ;  /* 0x000000ffff087224 */ /* 0x000fe200078e0049 */
[----:B------:R-:W-:Y:S01]  /*5030*/  LOP3.LUT R62, R56, 0x40, RZ, 0x3c, !PT ;  /* 0x00000040383e7812 */ /* 0x000fe200078e3cff */
[----:B------:R-:W-:Y:S01]  /*5040*/  IMAD.MOV.U32 R9, RZ, RZ, R49 ;  /* 0x000000ffff097224 */ /* 0x000fe200078e0031 */
[----:B------:R-:W-:Y:S01]  /*5050*/  ISETP.LT.AND P1, PT, R3, c[0x0][0x17c], !P0 ;  /* 0x00005f0003007a0c */ /* 0x000fe20004721270 */
[----:B------:R-:W-:Y:S01]  /*5060*/  IMAD.MOV.U32 R10, RZ, RZ, R53 ;  /* 0x000000ffff0a7224 */ /* 0x000fe200078e0035 */
[C---:B------:R-:W-:Y:S01]  /*5070*/  LOP3.LUT R49, R0.reuse, 0xc, R213, 0xfe, !PT ;  /* 0x0000000c00317812 */ /* 0x040fe200078efed5 */
[----:B------:R-:W-:Y:S01]  /*5080*/  IMAD.MOV.U32 R11, RZ, RZ, R45 ;  /* 0x000000ffff0b7224 */ /* 0x000fe200078e002d */
[C-C-:B------:R-:W-:Y:S01]  /*5090*/  LOP3.LUT R48, R0.reuse, 0xe, R213.reuse, 0xfe, !PT ;  /* 0x0000000e00307812 */ /* 0x140fe200078efed5 */
[----:B------:R-:W-:Y:S01]  /*50a0*/  IMAD.MOV.U32 R12, RZ, RZ, R74 ;  /* 0x000000ffff0c7224 */ /* 0x000fe200078e004a */
[C-C-:B------:R-:W-:Y:S01]  /*50b0*/  LOP3.LUT R57, R0.reuse, 0x12, R213.reuse, 0xfe, !PT ;  /* 0x0000001200397812 */ /* 0x140fe200078efed5 */
[----:B------:R-:W-:Y:S01]  /*50c0*/  IMAD.MOV.U32 R13, RZ, RZ, R50 ;  /* 0x000000ffff0d7224 */ /* 0x000fe200078e0032 */
[C-C-:B------:R-:W-:Y:S01]  /*50d0*/  LOP3.LUT R60, R0.reuse, 0x14, R213.reuse, 0xfe, !PT ;  /* 0x00000014003c7812 */ /* 0x140fe200078efed5 */
[----:B------:R-:W-:Y:S01]  /*50e0*/  IMAD.MOV.U32 R14, RZ, RZ, R54 ;  /* 0x000000ffff0e7224 */ /* 0x000fe200078e0036 */
[C-C-:B------:R-:W-:Y:S01]  /*50f0*/  LOP3.LUT R66, R0.reuse, 0x16, R213.reuse, 0xfe, !PT ;  /* 0x0000001600427812 */ /* 0x140fe200078efed5 */
[----:B------:R-:W-:Y:S01]  /*5100*/  IMAD.MOV.U32 R15, RZ, RZ, R46 ;  /* 0x000000ffff0f7224 */ /* 0x000fe200078e002e */
[C---:B------:R-:W-:Y:S01]  /*5110*/  LOP3.LUT R125, R0.reuse, 0x20, R213, 0xfe, !PT ;  /* 0x00000020007d7812 */ /* 0x040fe200078efed5 */
[----:B------:R-:W-:Y:S01]  /*5120*/  IMAD.MOV.U32 R16, RZ, RZ, R77 ;  /* 0x000000ffff107224 */ /* 0x000fe200078e004d */
[C---:B------:R-:W-:Y:S01]  /*5130*/  LOP3.LUT R124, R0.reuse, 0x22, R213, 0xfe, !PT ;  /* 0x00000022007c7812 */ /* 0x040fe200078efed5 */
[----:B------:R1:W-:Y:S01]  /*5140*/  STS.128 [R165], R4 ;  /* 0x00000004a5007388 */ /* 0x0003e20000000c00 */
[----:B------:R-:W-:Y:S01]  /*5150*/  IMAD.MOV.U32 R17, RZ, RZ, R81 ;  /* 0x000000ffff117224 */ /* 0x000fe200078e0051 */
[C---:B------:R-:W-:Y:S01]  /*5160*/  LOP3.LUT R77, R0.reuse, 0x64, R213, 0xfe, !PT ;  /* 0x00000064004d7812 */ /* 0x040fe200078efed5 */
[----:B------:R-:W-:Y:S01]  /*5170*/  IMAD.MOV.U32 R18, RZ, RZ, R85 ;  /* 0x000000ffff127224 */ /* 0x000fe200078e0055 */
[----:B------:R2:W-:Y:S01]  /*5180*/  STS.128 [R165+0x800], R8 ;  /* 0x00080008a5007388 */ /* 0x0005e20000000c00 */
[----:B------:R-:W-:Y:S01]  /*5190*/  IMAD.MOV.U32 R19, RZ, RZ, R89 ;  /* 0x000000ffff137224 */ /* 0x000fe200078e0059 */
[C-C-:B------:R-:W-:Y:S01]  /*51a0*/  LOP3.LUT R74, R0.reuse, 0x6a, R213.reuse, 0xfe, !PT ;  /* 0x0000006a004a7812 */ /* 0x140fe200078efed5 */
        /* <DEDUP_REMOVED lines=9> */
[C-C-:B------:R-:W-:Y:S01]  /*5240*/  LOP3.LUT R72, R0.reuse, 0x6e, R213.reuse, 0xfe, !PT ;  /* 0x0000006e00487812 */ /* 0x140fe200078efed5 */
[----:B-1----:R-:W-:Y:S01]  /*5250*/  IMAD.MOV.U32 R4, RZ, RZ, R76 ;  /* 0x000000ffff047224 */ /* 0x002fe200078e004c */
[----:B------:R1:W-:Y:S01]  /*5260*/  STS.128 [R165+0x280], R20 ;  /* 0x00028014a5007388 */ /* 0x0003e20000000c00 */
[----:B------:R-:W-:Y:S01]  /*5270*/  IMAD.MOV.U32 R5, RZ, RZ, R80 ;  /* 0x000000ffff057224 */ /* 0x000fe200078e0050 */
[C-C-:B------:R-:W-:Y:S01]  /*5280*/  LOP3.LUT R76, R0.reuse, 0x66, R213.reuse, 0xfe, !PT ;  /* 0x00000066004c7812 */ /* 0x140fe200078efed5 */
[----:B------:R-:W-:Y:S01]  /*5290*/  IMAD.MOV.U32 R6, RZ, RZ, R84 ;  /* 0x000000ffff067224 */ /* 0x000fe200078e0054 */
[C-C-:B------:R-:W-:Y:S01]  /*52a0*/  LOP3.LUT R71, R0.reuse, 0x70, R213.reuse, 0xfe, !PT ;  /* 0x0000007000477812 */ /* 0x140fe200078efed5 */
[----:B------:R-:W-:Y:S01]  /*52b0*/  IMAD.MOV.U32 R7, RZ, RZ, R88 ;  /* 0x000000ffff077224 */ /* 0x000fe200078e0058 */
[C-C-:B------:R-:W-:Y:S01]  /*52c0*/  LOP3.LUT R70, R0.reuse, 0x72, R213.reuse, 0xfe, !PT ;  /* 0x0000007200467812 */ /* 0x140fe200078efed5 */
[----:B--2---:R-:W-:Y:S01]  /*52d0*/  IMAD.MOV.U32 R11, RZ, RZ, R112 ;  /* 0x000000ffff0b7224 */ /* 0x004fe200078e0070 */
[C-C-:B------:R-:W-:Y:S01]  /*52e0*/  LOP3.LUT R69, R0.reuse, 0x74, R213.reuse, 0xfe, !PT ;  /* 0x0000007400457812 */ /* 0x140fe200078efed5 */
[----:B---3--:R-:W-:Y:S01]  /*52f0*/  IMAD.MOV.U32 R15, RZ, RZ, R114 ;  /* 0x000000ffff0f7224 */ /* 0x008fe200078e0072 */
[----:B------:R2:W-:Y:S01]  /*5300*/  STS.128 [R165+0x200], R4 ;  /* 0x00020004a5007388 */ /* 0x0005e20000000c00 */
[----:B----4-:R-:W-:Y:S01]  /*5310*/  IMAD.MOV.U32 R19, RZ, RZ, R120 ;  /* 0x000000ffff137224 */ /* 0x010fe200078e0078 */
[C---:B------:R-:W-:Y:S01]  /*5320*/  LOP3.LUT R68, R0.reuse, 0x76, R213, 0xfe, !PT ;  /* 0x0000007600447812 */ /* 0x040fe200078efed5 */
[----:B------:R-:W-:Y:S01]  /*5330*/  IMAD.MOV.U32 R44, RZ, RZ, R75 ;  /* 0x000000ffff2c7224 */ /* 0x000fe200078e004b */
[----:B------:R-:W-:Y:S01]  /*5340*/  LOP3.LUT R75, R0, 0x68, R213, 0xfe, !PT ;  /* 0x00000068004b7812 */ /* 0x000fe200078efed5 */
[----:B------:R-:W-:-:S02]  /*5350*/  IMAD.MOV.U32 R45, RZ, RZ, R51 ;  /* 0x000000ffff2d7224 */ /* 0x000fc400078e0033 */
[----:B-1----:R-:W-:Y:S02]  /*5360*/  IMAD.MOV.U32 R23, RZ, RZ, R121 ;  /* 0x000000ffff177224 */ /* 0x002fe400078e0079 */
[----:B------:R-:W-:Y:S02]  /*5370*/  IMAD.MOV.U32 R46, RZ, RZ, R55 ;  /* 0x000000ffff2e7224 */ /* 0x000fe400078e0037 */
[----:B------:R-:W-:Y:S01]  /*5380*/  IMAD.MOV.U32 R88, RZ, RZ, R79 ;  /* 0x000000ffff587224 */ /* 0x000fe200078e004f */
[C---:B------:R-:W-:Y:S01]  /*5390*/  LOP3.LUT R79, R0.reuse, 0x60, R213, 0xfe, !PT ;  /* 0x00000060004f7812 */ /* 0x040fe200078efed5 */
[----:B------:R-:W-:Y:S01]  /*53a0*/  IMAD.MOV.U32 R89, RZ, RZ, R83 ;  /* 0x000000ffff597224 */ /* 0x000fe200078e0053 */
[----:B------:R-:W-:Y:S01]  /*53b0*/  STS.128 [R165+0x880], R44 ;  /* 0x0008802ca5007388 */ /* 0x000fe20000000c00 */
[----:B------:R-:W-:Y:S01]  /*53c0*/  IMAD.MOV.U32 R90, RZ, RZ, R87 ;  /* 0x000000ffff5a7224 */ /* 0x000fe200078e0057 */
[----:B------:R-:W-:Y:S01]  /*53d0*/  LOP3.LUT R87, R0, 0x18, R213, 0xfe, !PT ;  /* 0x0000001800577812 */ /* 0x000fe200078efed5 */
[----:B--2---:R-:W-:-:S02]  /*53e0*/  IMAD.MOV.U32 R7, RZ, RZ, R113 ;  /* 0x000000ffff077224 */ /* 0x004fc400078e0071 */
[----:B------:R-:W-:Y:S01]  /*53f0*/  IMAD.MOV.U32 R8, RZ, RZ, R92 ;  /* 0x000000ffff087224 */ /* 0x000fe200078e005c */
[----:B------:R1:W-:Y:S01]  /*5400*/  STS.128 [R165+0xa80], R88 ;  /* 0x000a8058a5007388 */ /* 0x0003e20000000c00 */
[----:B------:R-:W-:Y:S01]  /*5410*/  IMAD.MOV.U32 R9, RZ, RZ, R96 ;  /* 0x000000ffff097224 */ /* 0x000fe200078e0060 */
[C-C-:B------:R-:W-:Y:S01]  /*5420*/  LOP3.LUT R96, R0.reuse, 0x5a, R213.reuse, 0xfe, !PT ;  /* 0x0000005a00607812 */ /* 0x140fe200078efed5 */
[----:B------:R-:W-:Y:S01]  /*5430*/  IMAD.MOV.U32 R10, RZ, RZ, R100 ;  /* 0x000000ffff0a7224 */ /* 0x000fe200078e0064 */
[----:B------:R-:W-:Y:S01]  /*5440*/  LOP3.LUT R100, R0, 0x52, R213, 0xfe, !PT ;  /* 0x0000005200647812 */ /* 0x000fe200078efed5 */
[----:B------:R-:W-:Y:S01]  /*5450*/  IMAD.MOV.U32 R4, RZ, RZ, R93 ;  /* 0x000000ffff047224 */ /* 0x000fe200078e005d */
[----:B------:R-:W-:Y:S01]  /*5460*/  LOP3.LUT R93, R56, 0x60, RZ, 0x3c, !PT ;  /* 0x00000060385d7812 */ /* 0x000fe200078e3cff */
[----:B------:R-:W-:Y:S01]  /*5470*/  IMAD.MOV.U32 R5, RZ, RZ, R97 ;  /* 0x000000ffff057224 */ /* 0x000fe200078e0061 */
[----:B------:R-:W-:Y:S01]  /*5480*/  STS.128 [R165+0x400], R8 ;  /* 0x00040008a5007388 */ /* 0x000fe20000000c00 */
[----:B------:R-:W-:Y:S01]  /*5490*/  IMAD.MOV.U32 R6, RZ, RZ, R101 ;  /* 0x000000ffff067224 */ /* 0x000fe200078e0065 */
[C-C-:B------:R-:W-:Y:S01]  /*54a0*/  LOP3.LUT R101, R0.reuse, 0x50, R213.reuse, 0xfe, !PT ;  /* 0x0000005000657812 */ /* 0x140fe200078efed5 */
[----:B------:R-:W-:Y:S01]  /*54b0*/  IMAD.MOV.U32 R12, RZ, RZ, R94 ;  /* 0x000000ffff0c7224 */ /* 0x000fe200078e005e */
[C-C-:B------:R-:W-:Y:S01]  /*54c0*/  LOP3.LUT R97, R0.reuse, 0x58, R213.reuse, 0xfe, !PT ;  /* 0x0000005800617812 */ /* 0x140fe200078efed5 */
[----:B------:R-:W-:Y:S01]  /*54d0*/  IMAD.MOV.U32 R13, RZ, RZ, R98 ;  /* 0x000000ffff0d7224 */ /* 0x000fe200078e0062 */
[----:B------:R-:W-:Y:S01]  /*54e0*/  STS.128 [R165+0xc00], R4 ;  /* 0x000c0004a5007388 */ /* 0x000fe20000000c00 */
[----:B------:R-:W-:Y:S01]  /*54f0*/  IMAD.MOV.U32 R14, RZ, RZ, R102 ;  /* 0x000000ffff0e7224 */ /* 0x000fe200078e0066 */
[C---:B-1----:R-:W-:Y:S01]  /*5500*/  LOP3.LUT R90, R0.reuse, 0x1a, R213, 0xfe, !PT ;  /* 0x0000001a005a7812 */ /* 0x042fe200078efed5 */
[----:B------:R-:W-:Y:S01]  /*5510*/  IMAD.MOV.U32 R112, RZ, RZ, R95 ;  /* 0x000000ffff707224 */ /* 0x000fe200078e005f */
[C---:B------:R-:W-:Y:S01]  /*5520*/  LOP3.LUT R89, R0.reuse, 0x1c, R213, 0xfe, !PT ;  /* 0x0000001c00597812 */ /* 0x040fe200078efed5 */
[----:B------:R-:W-:Y:S01]  /*5530*/  IMAD.MOV.U32 R113, RZ, RZ, R99 ;  /* 0x000000ffff717224 */ /* 0x000fe200078e0063 */
[----:B------:R1:W-:Y:S01]  /*5540*/  STS.128 [R165+0x480], R12 ;  /* 0x0004800ca5007388 */ /* 0x0003e20000000c00 */
[----:B------:R-:W-:Y:S01]  /*5550*/  IMAD.MOV.U32 R114, RZ, RZ, R103 ;  /* 0x000000ffff727224 */ /* 0x000fe200078e0067 */
[C-C-:B------:R-:W-:Y:S01]  /*5560*/  LOP3.LUT R88, R0.reuse, 0x1e, R213.reuse, 0xfe, !PT ;  /* 0x0000001e00587812 */ /* 0x140fe200078efed5 */
[----:B------:R-:W-:Y:S01]  /*5570*/  IMAD.MOV.U32 R16, RZ, RZ, R116 ;  /* 0x000000ffff107224 */ /* 0x000fe200078e0074 */
[C-C-:B------:R-:W-:Y:S01]  /*5580*/  LOP3.LUT R116, R0.reuse, 0x32, R213.reuse, 0xfe, !PT ;  /* 0x0000003200747812 */ /* 0x140fe200078efed5 */
[----:B------:R-:W-:Y:S01]  /*5590*/  IMAD.MOV.U32 R17, RZ, RZ, R104 ;  /* 0x000000ffff117224 */ /* 0x000fe200078e0068 */
[----:B------:R-:W-:Y:S01]  /*55a0*/  STS.128 [R165+0xc80], R112 ;  /* 0x000c8070a5007388 */ /* 0x000fe20000000c00 */
[----:B------:R-:W-:Y:S01]  /*55b0*/  IMAD.MOV.U32 R18, RZ, RZ, R108 ;  /* 0x000000ffff127224 */ /* 0x000fe200078e006c */
[C---:B------:R-:W-:Y:S01]  /*55c0*/  LOP3.LUT R108, R0.reuse, 0x42, R213, 0xfe, !PT ;  /* 0x00000042006c7812 */ /* 0x040fe200078efed5 */
[----:B------:R-:W-:Y:S01]  /*55d0*/  IMAD.MOV.U32 R20, RZ, RZ, R117 ;  /* 0x000000ffff147224 */ /* 0x000fe200078e0075 */
[C---:B------:R-:W-:Y:S01]  /*55e0*/  LOP3.LUT R117, R0.reuse, 0x30, R213, 0xfe, !PT ;  /* 0x0000003000757812 */ /* 0x040fe200078efed5 */
[----:B------:R-:W-:Y:S01]  /*55f0*/  IMAD.MOV.U32 R21, RZ, RZ, R105 ;  /* 0x000000ffff157224 */ /* 0x000fe200078e0069 */
[----:B------:R2:W-:Y:S01]  /*5600*/  STS.128 [R165+0x600], R16 ;  /* 0x00060010a5007388 */ /* 0x0005e20000000c00 */
[----:B------:R-:W-:Y:S01]  /*5610*/  IMAD.MOV.U32 R22, RZ, RZ, R109 ;  /* 0x000000ffff167224 */ /* 0x000fe200078e006d */
[C-C-:B------:R-:W-:Y:S01]  /*5620*/  LOP3.LUT R109, R0.reuse, 0x40, R213.reuse, 0xfe, !PT ;  /* 0x00000040006d7812 */ /* 0x140fe200078efed5 */
[----:B------:R-:W-:Y:S01]  /*5630*/  IMAD.MOV.U32 R24, RZ, RZ, R118 ;  /* 0x000000ffff187224 */ /* 0x000fe200078e0076 */
[----:B-1----:R-:W-:Y:S01]  /*5640*/  LOP3.LUT R12, R0, 0x2, R213, 0xfe, !PT ;  /* 0x00000002000c7812 */ /* 0x002fe200078efed5 */
[----:B------:R-:W-:Y:S01]  /*5650*/  IMAD.MOV.U32 R25, RZ, RZ, R106 ;  /* 0x000000ffff197224 */ /* 0x000fe200078e006a */
[----:B------:R-:W-:Y:S01]  /*5660*/  STS.128 [R165+0xe00], R20 ;  /* 0x000e0014a5007388 */ /* 0x000fe20000000c00 */
[----:B------:R-:W-:Y:S01]  /*5670*/  IMAD.MOV.U32 R26, RZ, RZ, R110 ;  /* 0x000000ffff1a7224 */ /* 0x000fe200078e006e */
[----:B------:R-:W-:Y:S01]  /*5680*/  ISETP.LT.AND P4, PT, R12, c[0x0][0x17c], !P0 ;  /* 0x00005f000c007a0c */ /* 0x000fe20004781270 */
[----:B------:R-:W-:Y:S01]  /*5690*/  IMAD.MOV.U32 R120, RZ, RZ, R119 ;  /* 0x000000ffff787224 */ /* 0x000fe200078e0077 */
[C---:B------:R-:W-:Y:S01]  /*56a0*/  LOP3.LUT R119, R0.reuse, 0x2c, R213, 0xfe, !PT ;  /* 0x0000002c00777812 */ /* 0x040fe200078efed5 */
[----:B------:R-:W-:Y:S01]  /*56b0*/  IMAD.MOV.U32 R121, RZ, RZ, R107 ;  /* 0x000000ffff797224 */ /* 0x000fe200078e006b */
[----:B------:R-:W-:Y:S01]  /*56c0*/  STS.128 [R165+0x680], R24 ;  /* 0x00068018a5007388 */ /* 0x000fe20000000c00 */
[----:B------:R-:W-:Y:S01]  /*56d0*/  IMAD.MOV.U32 R122, RZ, RZ, R111 ;  /* 0x000000ffff7a7224 */ /* 0x000fe200078e006f */
[--C-:B------:R-:W-:Y:S01]  /*56e0*/  LOP3.LUT R118, R0, 0x2e, R213.reuse, 0xfe, !PT ;  /* 0x0000002e00767812 */ /* 0x100fe200078efed5 */
[----:B------:R-:W-:Y:S01]  /*56f0*/  IMAD R13, R2, c[0x0][0x194], RZ ;  /* 0x00006500020d7a24 */ /* 0x000fe200078e02ff */
[--C-:B--2---:R-:W-:Y:S01]  /*5700*/  LOP3.LUT R19, R0, 0x4, R213.reuse, 0xfe, !PT ;  /* 0x0000000400137812 */ /* 0x104fe200078efed5 */
[----:B------:R-:W-:Y:S01]  /*5710*/  IMAD R91, R3, c[0x0][0x198], RZ ;  /* 0x00006600035b7a24 */ /* 0x000fe200078e02ff */
[----:B------:R1:W-:Y:S01]  /*5720*/  STS.128 [R165+0xe80], R120 ;  /* 0x000e8078a5007388 */ /* 0x0003e20000000c00 */
[----:B------:R-:W-:Y:S01]  /*5730*/  IMAD R15, R12, c[0x0][0x198], RZ ;  /* 0x000066000c0f7a24 */ /* 0x000fe200078e02ff */
[----:B------:R-:W-:Y:S01]  /*5740*/  LEA R2, P2, R13, c[0x0][0x170], 0x2 ;  /* 0x00005c000d027a11 */ /* 0x000fe200078410ff */
[----:B------:R-:W-:Y:S01]  /*5750*/  IMAD R59, R49, c[0x0][0x198], RZ ;  /* 0x00006600313b7a24 */ /* 0x000fe200078e02ff */
[----:B------:R-:W-:Y:S01]  /*5760*/  BAR.SYNC.DEFER_BLOCKING 0x0 ;  /* 0x0000000000007b1d */ /* 0x000fe20000010000 */
[----:B------:R-:W-:Y:S01]  /*5770*/  LOP3.LUT R18, R0, 0x6, R213, 0xfe, !PT ;  /* 0x0000000600127812 */ /* 0x000fe200078efed5 */
[----:B------:R-:W-:Y:S01]  /*5780*/  IMAD R61, R48, c[0x0][0x198], RZ ;  /* 0x00006600303d7a24 */ /* 0x000fe200078e02ff */
[----:B------:R-:W-:-:S02]  /*5790*/  LEA.HI.X.SX32 R3, R13, c[0x0][0x174], 0x2, P2 ;  /* 0x00005d000d037a11 */ /* 0x000fc400010f16ff */
[-C--:B------:R-:W-:Y:S01]  /*57a0*/  LEA R12, P2, R91, R2.reuse, 0x2 ;  /* 0x000000025b0c7211 */ /* 0x080fe200078410ff */
[----:B------:R-:W-:Y:S01]  /*57b0*/  IMAD R40, R18, c[0x0][0x198], RZ ;  /* 0x0000660012287a24 */ /* 0x000fe200078e02ff */
[----:B------:R-:W-:Y:S02]  /*57c0*/  LEA R14, P3, R15, R2, 0x2 ;  /* 0x000000020f0e7211 */ /* 0x000fe400078610ff */
[-C--:B------:R-:W-:Y:S02]  /*57d0*/  LEA.HI.X.SX32 R13, R91, R3.reuse, 0x2, P2 ;  /* 0x000000035b0d7211 */ /* 0x080fe400010f16ff */
[C-C-:B------:R-:W-:Y:S02]  /*57e0*/  LOP3.LUT R17, R0.reuse, 0x8, R213.reuse, 0xfe, !PT ;  /* 0x0000000800117812 */ /* 0x140fe400078efed5 */
[----:B------:R-:W-:Y:S02]  /*57f0*/  LEA.HI.X.SX32 R15, R15, R3, 0x2, P3 ;  /* 0x000000030f0f7211 */ /* 0x000fe400018f16ff */
[----:B------:R-:W-:Y:S01]  /*5800*/  LOP3.LUT R16, R0, 0xa, R213, 0xfe, !PT ;  /* 0x0000000a00107812 */ /* 0x000fe200078efed5 */
[----:B------:R-:W-:Y:S01]  /*5810*/  IMAD R41, R17, c[0x0][0x198], RZ ;  /* 0x0000660011297a24 */ /* 0x000fe200078e02ff */
[----:B------:R-:W-:-:S02]  /*5820*/  ISETP.LT.AND P3, PT, R18, c[0x0][0x17c], !P0 ;  /* 0x00005f0012007a0c */ /* 0x000fc40004761270 */
[----:B------:R-:W-:Y:S01]  /*5830*/  ISETP.LT.AND P2, PT, R17, c[0x0][0x17c], !P0 ;  /* 0x00005f0011007a0c */ /* 0x000fe20004741270 */
[----:B------:R-:W-:Y:S01]  /*5840*/  IMAD R50, R16, c[0x0][0x198], RZ ;  /* 0x0000660010327a24 */ /* 0x000fe200078e02ff */
[-C--:B------:R-:W-:Y:S02]  /*5850*/  LEA R46, P5, R40, R2.reuse, 0x2 ;  /* 0x00000002282e7211 */ /* 0x080fe400078a10ff */
[--C-:B-1----:R-:W-:Y:S01]  /*5860*/  LOP3.LUT R123, R0, 0x24, R213.reuse, 0xfe, !PT ;  /* 0x00000024007b7812 */ /* 0x102fe200078efed5 */
[----:B------:R-:W1:Y:S01]  /*5870*/  LDS.128 R8, [R56] ;  /* 0x0000000038087984 */ /* 0x000e620000000c00 */
[----:B------:R-:W-:Y:S02]  /*5880*/  LEA.HI.X.SX32 R47, R40, R3, 0x2, P5 ;  /* 0x00000003282f7211 */ /* 0x000fe400028f16ff */
[----:B------:R-:W-:Y:S01]  /*5890*/  LEA R54, P5, R50, R2, 0x2 ;  /* 0x0000000232367211 */ /* 0x000fe200078a10ff */
[----:B------:R-:W2:Y:S01]  /*58a0*/  LDS.128 R4, [R67] ;  /* 0x0000000043047984 */ /* 0x000ea20000000c00 */
[----:B------:R-:W-:-:S02]  /*58b0*/  LOP3.LUT R122, R0, 0x26, R213, 0xfe, !PT ;  /* 0x00000026007a7812 */ /* 0x000fc400078efed5 */
[-C--:B------:R-:W-:Y:S01]  /*58c0*/  LEA.HI.X.SX32 R55, R50, R3.reuse, 0x2, P5 ;  /* 0x0000000332377211 */ /* 0x080fe200028f16ff */
[----:B------:R-:W3:Y:S01]  /*58d0*/  LDS.128 R36, [R62] ;  /* 0x000000003e247984 */ /* 0x000ee20000000c00 */
[C---:B------:R-:W-:Y:S02]  /*58e0*/  LEA R80, P5, R61.reuse, R2, 0x2 ;  /* 0x000000023d507211 */ /* 0x040fe400078a10ff */
[C-C-:B------:R-:W-:Y:S01]  /*58f0*/  LOP3.LUT R121, R0.reuse, 0x28, R213.reuse, 0xfe, !PT ;  /* 0x0000002800797812 */ /* 0x140fe200078efed5 */
[----:B------:R-:W4:Y:S01]  /*5900*/  LDS.128 R32, [R93] ;  /* 0x000000005d207984 */ /* 0x000f220000000c00 */
[----:B------:R-:W-:Y:S02]  /*5910*/  LEA.HI.X.SX32 R81, R61, R3, 0x2, P5 ;  /* 0x000000033d517211 */ /* 0x000fe400028f16ff */
[C-C-:B------:R-:W-:Y:S01]  /*5920*/  LOP3.LUT R120, R0.reuse, 0x2a, R213.reuse, 0xfe, !PT ;  /* 0x0000002a00787812 */ /* 0x140fe200078efed5 */
[----:B------:R-:W5:Y:S01]  /*5930*/  LDS.128 R28, [R56+0x1000] ;  /* 0x00100000381c7984 */ /* 0x000f620000000c00 */
[----:B------:R-:W-:-:S02]  /*5940*/  LOP3.LUT R115, R0, 0x34, R213, 0xfe, !PT ;  /* 0x0000003400737812 */ /* 0x000fc400078efed5 */
[C-C-:B------:R-:W-:Y:S01]  /*5950*/  LOP3.LUT R114, R0.reuse, 0x36, R213.reuse, 0xfe, !PT ;  /* 0x0000003600727812 */ /* 0x140fe200078efed5 */
[----:B------:R-:W3:Y:S01]  /*5960*/  LDS.128 R24, [R67+0x1000] ;  /* 0x0010000043187984 */ /* 0x000ee20000000c00 */
[C-C-:B------:R-:W-:Y:S02]  /*5970*/  LOP3.LUT R113, R0.reuse, 0x38, R213.reuse, 0xfe, !PT ;  /* 0x0000003800717812 */ /* 0x140fe400078efed5 */
[C-C-:B------:R-:W-:Y:S01]  /*5980*/  LOP3.LUT R112, R0.reuse, 0x3a, R213.reuse, 0xfe, !PT ;  /* 0x0000003a00707812 */ /* 0x140fe200078efed5 */
[----:B------:R-:W3:Y:S01]  /*5990*/  LDS.128 R20, [R62+0x1000] ;  /* 0x001000003e147984 */ /* 0x000ee20000000c00 */
[C-C-:B------:R-:W-:Y:S02]  /*59a0*/  LOP3.LUT R111, R0.reuse, 0x3c, R213.reuse, 0xfe, !PT ;  /* 0x0000003c006f7812 */ /* 0x140fe400078efed5 */
[C-C-:B------:R-:W-:Y:S02]  /*59b0*/  LOP3.LUT R110, R0.reuse, 0x3e, R213.reuse, 0xfe, !PT ;  /* 0x0000003e006e7812 */ /* 0x140fe400078efed5 */
[----:B------:R-:W-:-:S02]  /*59c0*/  LOP3.LUT R107, R0, 0x44, R213, 0xfe, !PT ;  /* 0x00000044006b7812 */ /* 0x000fc400078efed5 */
[C-C-:B------:R-:W-:Y:S02]  /*59d0*/  LOP3.LUT R106, R0.reuse, 0x46, R213.reuse, 0xfe, !PT ;  /* 0x00000046006a7812 */ /* 0x140fe400078efed5 */
[C-C-:B------:R-:W-:Y:S02]  /*59e0*/  LOP3.LUT R105, R0.reuse, 0x48, R213.reuse, 0xfe, !PT ;  /* 0x0000004800697812 */ /* 0x140fe400078efed5 */
[C-C-:B------:R-:W-:Y:S02]  /*59f0*/  LOP3.LUT R104, R0.reuse, 0x4a, R213.reuse, 0xfe, !PT ;  /* 0x0000004a00687812 */ /* 0x140fe400078efed5 */
[C-C-:B------:R-:W-:Y:S02]  /*5a00*/  LOP3.LUT R103, R0.reuse, 0x4c, R213.reuse, 0xfe, !PT ;  /* 0x0000004c00677812 */ /* 0x140fe400078efed5 */
[----:B------:R-:W-:Y:S01]  /*5a10*/  LOP3.LUT R102, R0, 0x4e, R213, 0xfe, !PT ;  /* 0x0000004e00667812 */ /* 0x000fe200078efed5 */
[----:B-1----:R1:W-:Y:S01]  /*5a20*/  @P1 STG.E [R12.64], R8 ;  /* 0x000000080c001986 */ /* 0x0023e2000c101906 */
[----:B------:R-:W-:-:S02]  /*5a30*/  ISETP.LT.AND P1, PT, R16, c[0x0][0x17c], !P0 ;  /* 0x00005f0010007a0c */ /* 0x000fc40004721270 */
[C-C-:B------:R-:W-:Y:S01]  /*5a40*/  LOP3.LUT R99, R0.reuse, 0x54, R213.reuse, 0xfe, !PT ;  /* 0x0000005400637812 */ /* 0x140fe200078efed5 */
[----:B--2---:R2:W-:Y:S01]  /*5a50*/  @P4 STG.E [R14.64], R4 ;  /* 0x000000040e004986 */ /* 0x0045e2000c101906 */
[C---:B------:R-:W-:Y:S02]  /*5a60*/  ISETP.LT.AND P4, PT, R19.reuse, c[0x0][0x17c], !P0 ;  /* 0x00005f0013007a0c */ /* 0x040fe40004781270 */
[C-C-:B------:R-:W-:Y:S02]  /*5a70*/  LOP3.LUT R98, R0.reuse, 0x56, R213.reuse, 0xfe, !PT ;  /* 0x0000005600627812 */ /* 0x140fe400078efed5 */
[C-C-:B------:R-:W-:Y:S02]  /*5a80*/  LOP3.LUT R95, R0.reuse, 0x5c, R213.reuse, 0xfe, !PT ;  /* 0x0000005c005f7812 */ /* 0x140fe400078efed5 */
[C-C-:B------:R-:W-:Y:S01]  /*5a90*/  LOP3.LUT R94, R0.reuse, 0x5e, R213.reuse, 0xfe, !PT ;  /* 0x0000005e005e7812 */ /* 0x140fe200078efed5 */
[----:B-1----:R-:W-:Y:S01]  /*5aa0*/  IMAD R12, R19, c[0x0][0x198], RZ ;  /* 0x00006600130c7a24 */ /* 0x002fe200078e02ff */
[C-C-:B------:R-:W-:Y:S01]  /*5ab0*/  LOP3.LUT R8, R0.reuse, 0x7a, R213.reuse, 0xfe, !PT ;  /* 0x0000007a00087812 */ /* 0x140fe200078efed5 */
[----:B------:R-:W1:Y:S01]  /*5ac0*/  LDS.128 R16, [R93+0x1000] ;  /* 0x001000005d107984 */ /* 0x000e620000000c00 */
[----:B------:R-:W-:-:S02]  /*5ad0*/  LOP3.LUT R92, R0, 0x7c, R213, 0xfe, !PT ;  /* 0x0000007c005c7812 */ /* 0x000fc400078efed5 */
[-C--:B------:R-:W-:Y:S02]  /*5ae0*/  LEA R44, P6, R12, R2.reuse, 0x2 ;  /* 0x000000020c2c7211 */ /* 0x080fe400078c10ff */
[--C-:B--2---:R-:W-:Y:S02]  /*5af0*/  LOP3.LUT R4, R0, 0x78, R213.reuse, 0xfe, !PT ;  /* 0x0000007800047812 */ /* 0x104fe400078efed5 */
[-C--:B------:R-:W-:Y:S02]  /*5b00*/  LEA.HI.X.SX32 R45, R12, R3.reuse, 0x2, P6 ;  /* 0x000000030c2d7211 */ /* 0x080fe400030f16ff */
[C---:B------:R-:W-:Y:S01]  /*5b10*/  LEA R52, P6, R41.reuse, R2, 0x2 ;  /* 0x0000000229347211 */ /* 0x040fe200078c10ff */
[----:B------:R-:W2:Y:S01]  /*5b20*/  LDS.128 R12, [R56+0x2000] ;  /* 0x00200000380c7984 */ /* 0x000ea20000000c00 */
[----:B------:R-:W-:Y:S02]  /*5b30*/  LOP3.LUT R0, R0, 0x7e, R213, 0xfe, !PT ;  /* 0x0000007e00007812 */ /* 0x000fe400078efed5 */
[----:B------:R-:W-:Y:S01]  /*5b40*/  LEA.HI.X.SX32 R53, R41, R3, 0x2, P6 ;  /* 0x0000000329357211 */ /* 0x000fe200030f16ff */
[----:B---3--:R3:W-:Y:S01]  /*5b50*/  @P4 STG.E [R44.64], R36 ;  /* 0x000000242c004986 */ /* 0x0087e2000c101906 */
[----:B------:R-:W-:-:S02]  /*5b60*/  ISETP.LT.AND P4, PT, R49, c[0x0][0x17c], !P0 ;  /* 0x00005f0031007a0c */ /* 0x000fc40004781270 */
[C---:B------:R-:W-:Y:S01]  /*5b70*/  LEA R64, P6, R59.reuse, R2, 0x2 ;  /* 0x000000023b407211 */ /* 0x040fe200078c10ff */
[----:B------:R-:W2:Y:S03]  /*5b80*/  LDS.128 R40, [R67+0x2000] ;  /* 0x0020000043287984 */ /* 0x000ea60000000c00 */
[----:B------:R-:W-:Y:S01]  /*5b90*/  LEA.HI.X.SX32 R65, R59, R3, 0x2, P6 ;  /* 0x000000033b417211 */ /* 0x000fe200030f16ff */
[----:B----4-:R-:W-:Y:S01]  /*5ba0*/  @P3 STG.E [R46.64], R32 ;  /* 0x000000202e003986 */ /* 0x010fe2000c101906 */
[----:B------:R-:W-:-:S03]  /*5bb0*/  ISETP.LT.AND P3, PT, R48, c[0x0][0x17c], !P0 ;  /* 0x00005f0030007a0c */ /* 0x000fc60004761270 */
[----:B------:R-:W4:Y:S01]  /*5bc0*/  LDS.128 R48, [R62+0x2000] ;  /* 0x002000003e307984 */ /* 0x000f220000000c00 */
[----:B---3--:R-:W-:-:S03]  /*5bd0*/  IMAD R36, R58, c[0x0][0x198], RZ ;  /* 0x000066003a247a24 */ /* 0x008fc600078e02ff */
[----:B------:R-:W3:Y:S02]  /*5be0*/  LDS.128 R44, [R93+0x2000] ;  /* 0x002000005d2c7984 */ /* 0x000ee40000000c00 */
[----:B------:R-:W-:Y:S02]  /*5bf0*/  LEA R82, P6, R36, R2, 0x2 ;  /* 0x0000000224527211 */ /* 0x000fe400078c10ff */
[----:B-----5:R5:W-:Y:S01]  /*5c00*/  @P2 STG.E [R52.64], R28 ;  /* 0x0000001c34002986 */ /* 0x020be2000c101906 */
[----:B------:R-:W-:Y:S02]  /*5c10*/  ISETP.LT.AND P2, PT, R58, c[0x0][0x17c], !P0 ;  /* 0x00005f003a007a0c */ /* 0x000fe40004741270 */
[----:B------:R-:W-:Y:S01]  /*5c20*/  LEA.HI.X.SX32 R83, R36, R3, 0x2, P6 ;  /* 0x0000000324537211 */ /* 0x000fe200030f16ff */
[----:B------:R1:W-:Y:S01]  /*5c30*/  @P1 STG.E [R54.64], R24 ;  /* 0x0000001836001986 */ /* 0x0003e2000c101906 */
[----:B------:R-:W-:-:S03]  /*5c40*/  ISETP.LT.AND P1, PT, R57, c[0x0][0x17c], !P0 ;  /* 0x00005f0039007a0c */ /* 0x000fc60004721270 */
[----:B------:R-:W-:Y:S04]  /*5c50*/  LDS.128 R52, [R67+0x3000] ;  /* 0x0030000043347984 */ /* 0x000fe80000000c00 */
[----:B------:R-:W-:Y:S01]  /*5c60*/  @P4 STG.E [R64.64], R20 ;  /* 0x0000001440004986 */ /* 0x000fe2000c101906 */
[C---:B-----5:R-:W-:Y:S01]  /*5c70*/  IMAD R28, R66.reuse, c[0x0][0x198], RZ ;  /* 0x00006600421c7a24 */ /* 0x060fe200078e02ff */
[----:B------:R-:W-:Y:S01]  /*5c80*/  ISETP.LT.AND P4, PT, R66, c[0x0][0x17c], !P0 ;  /* 0x00005f0042007a0c */ /* 0x000fe20004781270 */
[----:B-1----:R-:W-:Y:S01]  /*5c90*/  IMAD R24, R57, c[0x0][0x198], RZ ;  /* 0x0000660039187a24 */ /* 0x002fe200078e02ff */
[----:B------:R1:W-:Y:S01]  /*5ca0*/  @P3 STG.E [R80.64], R16 ;  /* 0x0000001050003986 */ /* 0x0003e2000c101906 */
[----:B------:R-:W-:-:S03]  /*5cb0*/  ISETP.LT.AND P3, PT, R87, c[0x0][0x17c], !P0 ;  /* 0x00005f0057007a0c */ /* 0x000fc60004761270 */
[----:B------:R-:W5:Y:S01]  /*5cc0*/  LDS.128 R56, [R56+0x3000] ;  /* 0x0030000038387984 */ /* 0x000f620000000c00 */
[----:B------:R-:W-:-:S03]  /*5cd0*/  LEA R84, P5, R24, R2, 0x2 ;  /* 0x0000000218547211 */ /* 0x000fc600078a10ff */
[----:B--2---:R2:W-:Y:S01]  /*5ce0*/  @P2 STG.E [R82.64], R12 ;  /* 0x0000000c52002986 */ /* 0x0045e2000c101906 */
[-C--:B------:R-:W-:Y:S01]  /*5cf0*/  LEA.HI.X.SX32 R85, R24, R3.reuse, 0x2, P5 ;  /* 0x0000000318557211 */ /* 0x080fe200028f16ff */
[C---:B------:R-:W-:Y:S01]  /*5d00*/  IMAD R24, R60.reuse, c[0x0][0x198], RZ ;  /* 0x000066003c187a24 */ /* 0x040fe200078e02ff */
[----:B------:R-:W-:Y:S01]  /*5d10*/  ISETP.LT.AND P2, PT, R60, c[0x0][0x17c], !P0 ;  /* 0x00005f003c007a0c */ /* 0x000fe20004741270 */
[----:B------:R-:W-:Y:S01]  /*5d20*/  LDS.128 R64, [R93+0x3000] ;  /* 0x003000005d407984 */ /* 0x000fe20000000c00 */
[C---:B-1----:R-:W-:Y:S01]  /*5d30*/  LEA R80, P5, R28.reuse, R2, 0x2 ;  /* 0x000000021c507211 */ /* 0x042fe200078a10ff */
[----:B------:R-:W-:Y:S02]  /*5d40*/  IMAD R16, R87, c[0x0][0x198], RZ ;  /* 0x0000660057107a24 */ /* 0x000fe400078e02ff */
[----:B------:R-:W1:Y:S01]  /*5d50*/  LDS.128 R60, [R62+0x3000] ;  /* 0x003000003e3c7984 */ /* 0x000e620000000c00 */
[----:B------:R-:W-:-:S03]  /*5d60*/  LEA.HI.X.SX32 R81, R28, R3, 0x2, P5 ;  /* 0x000000031c517211 */ /* 0x000fc600028f16ff */
[----:B------:R3:W-:Y:S01]  /*5d70*/  @P1 STG.E [R84.64], R40 ;  /* 0x0000002854001986 */ /* 0x0007e2000c101906 */
[-C--:B------:R-:W-:Y:S01]  /*5d80*/  LEA R86, P1, R24, R2.reuse, 0x2 ;  /* 0x0000000218567211 */ /* 0x080fe200078210ff */
[----:B--2---:R-:W-:Y:S01]  /*5d90*/  IMAD R12, R88, c[0x0][0x198], RZ ;  /* 0x00006600580c7a24 */ /* 0x004fe200078e02ff */
[-C--:B------:R-:W-:Y:S02]  /*5da0*/  LEA R82, P6, R16, R2.reuse, 0x2 ;  /* 0x0000000210527211 */ /* 0x080fe400078c10ff */
[-C--:B------:R-:W-:Y:S02]  /*5db0*/  LEA.HI.X.SX32 R87, R24, R3.reuse, 0x2, P1 ;  /* 0x0000000318577211 */ /* 0x080fe400008f16ff */
[C---:B------:R-:W-:Y:S01]  /*5dc0*/  ISETP.LT.AND P1, PT, R90.reuse, c[0x0][0x17c], !P0 ;  /* 0x00005f005a007a0c */ /* 0x040fe20004721270 */
[----:B------:R-:W-:Y:S01]  /*5dd0*/  IMAD R90, R90, c[0x0][0x198], RZ ;  /* 0x000066005a5a7a24 */ /* 0x000fe200078e02ff */
[-C--:B------:R-:W-:Y:S01]  /*5de0*/  LEA.HI.X.SX32 R83, R16, R3.reuse, 0x2, P6 ;  /* 0x0000000310537211 */ /* 0x080fe200030f16ff */
[----:B----4-:R2:W-:Y:S01]  /*5df0*/  @P2 STG.E [R86.64], R48 ;  /* 0x0000003056002986 */ /* 0x0105e2000c101906 */
[----:B------:R-:W-:Y:S01]  /*5e00*/  ISETP.LT.AND P2, PT, R125, c[0x0][0x17c], !P0 ;  /* 0x00005f007d007a0c */ /* 0x000fe20004741270 */
[----:B---3--:R-:W-:Y:S01]  /*5e10*/  IMAD.MOV.U32 R40, RZ, RZ, c[0x0][0x198] ;  /* 0x00006600ff287624 */ /* 0x008fe200078e00ff */
[C---:B------:R-:W-:Y:S01]  /*5e20*/  LEA R84, P5, R90.reuse, R2, 0x2 ;  /* 0x000000025a547211 */ /* 0x040fe200078a10ff */
[----:B------:R3:W-:Y:S01]  /*5e30*/  @P4 STG.E [R80.64], R44 ;  /* 0x0000002c50004986 */ /* 0x0007e2000c101906 */
[C---:B------:R-:W-:Y:S01]  /*5e40*/  ISETP.LT.AND P4, PT, R89.reuse, c[0x0][0x17c], !P0 ;  /* 0x00005f0059007a0c */ /* 0x040fe20004781270 */
[----:B------:R-:W-:Y:S01]  /*5e50*/  IMAD R89, R89, c[0x0][0x198], RZ ;  /* 0x0000660059597a24 */ /* 0x000fe200078e02ff */
[----:B------:R-:W-:Y:S01]  /*5e60*/  LEA.HI.X.SX32 R85, R90, R3, 0x2, P5 ;  /* 0x000000035a557211 */ /* 0x000fe200028f16ff */
[----:B------:R-:W-:-:S03]  /*5e70*/  IMAD R91, R40, 0x20, R91 ;  /* 0x00000020285b7824 */ /* 0x000fc600078e025b */
[CC--:B--2---:R-:W-:Y:S01]  /*5e80*/  LEA R86, P5, R89.reuse, R2.reuse, 0x2 ;  /* 0x0000000259567211 */ /* 0x0c4fe200078a10ff */
[----:B-----5:R2:W-:Y:S01]  /*5e90*/  @P3 STG.E [R82.64], R56 ;  /* 0x0000003852003986 */ /* 0x0205e2000c101906 */
[----:B------:R-:W-:Y:S02]  /*5ea0*/  ISETP.LT.AND P3, PT, R88, c[0x0][0x17c], !P0 ;  /* 0x00005f0058007a0c */ /* 0x000fe40004761270 */
[CC--:B------:R-:W-:Y:S01]  /*5eb0*/  LEA R88, P6, R12.reuse, R2.reuse, 0x2 ;  /* 0x000000020c587211 */ /* 0x0c0fe200078c10ff */
[----:B------:R4:W-:Y:S01]  /*5ec0*/  @P1 STG.E [R84.64], R52 ;  /* 0x0000003454001986 */ /* 0x0009e2000c101906 */
[-C--:B------:R-:W-:Y:S02]  /*5ed0*/  LEA.HI.X.SX32 R87, R89, R3.reuse, 0x2, P5 ;  /* 0x0000000359577211 */ /* 0x080fe400028f16ff */
[----:B------:R-:W-:Y:S01]  /*5ee0*/  LEA.HI.X.SX32 R89, R12, R3, 0x2, P6 ;  /* 0x000000030c597211 */ /* 0x000fe200030f16ff */
[----:B------:R-:W-:Y:S01]  /*5ef0*/  IMAD R12, R40, 0x2, R91 ;  /* 0x00000002280c7824 */ /* 0x000fe200078e025b */
[----:B---3--:R-:W-:-:S02]  /*5f00*/  LEA R80, P6, R91, R2, 0x2 ;  /* 0x000000025b507211 */ /* 0x008fc400078c10ff */
[----:B------:R-:W-:Y:S01]  /*5f10*/  ISETP.LT.AND P1, PT, R124, c[0x0][0x17c], !P0 ;  /* 0x00005f007c007a0c */ /* 0x000fe20004721270 */
[----:B------:R-:W-:Y:S01]  /*5f20*/  IMAD R16, R40, 0x2, R12 ;  /* 0x0000000228107824 */ /* 0x000fe200078e020c */
[-C--:B------:R-:W-:Y:S01]  /*5f30*/  LEA.HI.X.SX32 R81, R91, R3.reuse, 0x2, P6 ;  /* 0x000000035b517211 */ /* 0x080fe200030f16ff */
[----:B-1----:R1:W-:Y:S01]  /*5f40*/  @P4 STG.E [R86.64], R60 ;  /* 0x0000003c56004986 */ /* 0x0023e2000c101906 */
[CC--:B--2---:R-:W-:Y:S02]  /*5f50*/  LEA R82, P6, R12.reuse, R2.reuse, 0x2 ;  /* 0x000000020c527211 */ /* 0x0c4fe400078c10ff */
[----:B------:R-:W-:Y:S01]  /*5f60*/  ISETP.LT.AND P5, PT, R123, c[0x0][0x17c], !P0 ;  /* 0x00005f007b007a0c */ /* 0x000fe200047a1270 */
[----:B------:R-:W-:Y:S01]  /*5f70*/  @P3 STG.E [R88.64], R64 ;  /* 0x0000004058003986 */ /* 0x000fe2000c101906 */
[----:B------:R-:W-:Y:S01]  /*5f80*/  LEA.HI.X.SX32 R83, R12, R3, 0x2, P6 ;  /* 0x000000030c537211 */ /* 0x000fe200030f16ff */
[----:B------:R-:W-:Y:S01]  /*5f90*/  IMAD R12, R40, 0x2, R16 ;  /* 0x00000002280c7824 */ /* 0x000fe200078e0210 */
[----:B----4-:R-:W-:Y:S01]  /*5fa0*/  LEA R84, P6, R16, R2, 0x2 ;  /* 0x0000000210547211 */ /* 0x010fe200078c10ff */
[----:B------:R2:W-:Y:S01]  /*5fb0*/  @P2 STG.E [R80.64], R9 ;  /* 0x0000000950002986 */ /* 0x0005e2000c101906 */
[----:B------:R-:W-:-:S02]  /*5fc0*/  ISETP.LT.AND P4, PT, R122, c[0x0][0x17c], !P0 ;  /* 0x00005f007a007a0c */ /* 0x000fc40004781270 */
[-C--:B------:R-:W-:Y:S01]  /*5fd0*/  LEA.HI.X.SX32 R85, R16, R3.reuse, 0x2, P6 ;  /* 0x0000000310557211 */ /* 0x080fe200030f16ff */
[----:B------:R-:W-:Y:S01]  /*5fe0*/  IMAD R16, R40, 0x2, R12 ;  /* 0x0000000228107824 */ /* 0x000fe200078e020c */
[CC--:B-1----:R-:W-:Y:S01]  /*5ff0*/  LEA R86, P6, R12.reuse, R2.reuse, 0x2 ;  /* 0x000000020c567211 */ /* 0x0c2fe200078c10ff */
[----:B------:R1:W-:Y:S01]  /*6000*/  @P1 STG.E [R82.64], R5 ;  /* 0x0000000552001986 */ /* 0x0003e2000c101906 */
[----:B------:R-:W-:Y:S02]  /*6010*/  ISETP.LT.AND P3, PT, R121, c[0x0][0x17c], !P0 ;  /* 0x00005f0079007a0c */ /* 0x000fe40004761270 */
[----:B------:R-:W-:Y:S01]  /*6020*/  LEA.HI.X.SX32 R87, R12, R3, 0x2, P6 ;  /* 0x000000030c577211 */ /* 0x000fe200030f16ff */
[----:B------:R3:W-:Y:S01]  /*6030*/  @P5 STG.E [R84.64], R37 ;  /* 0x0000002554005986 */ /* 0x0007e2000c101906 */
[----:B------:R-:W-:Y:S01]  /*6040*/  ISETP.LT.AND P2, PT, R120, c[0x0][0x17c], !P0 ;  /* 0x00005f0078007a0c */ /* 0x000fe20004741270 */
[----:B--2---:R-:W-:Y:S01]  /*6050*/  IMAD R9, R40, 0x2, R16 ;  /* 0x0000000228097824 */ /* 0x004fe200078e0210 */
[----:B------:R-:W-:Y:S01]  /*6060*/  LEA R80, P6, R16, R2, 0x2 ;  /* 0x0000000210507211 */ /* 0x000fe200078c10ff */
[----:B------:R2:W-:Y:S01]  /*6070*/  @P4 STG.E [R86.64], R33 ;  /* 0x0000002156004986 */ /* 0x0005e2000c101906 */
[----:B------:R-:W-:-:S02]  /*6080*/  ISETP.LT.AND P1, PT, R119, c[0x0][0x17c], !P0 ;  /* 0x00005f0077007a0c */ /* 0x000fc40004721270 */
[-C--:B------:R-:W-:Y:S01]  /*6090*/  LEA.HI.X.SX32 R81, R16, R3.reuse, 0x2, P6 ;  /* 0x0000000310517211 */ /* 0x080fe200030f16ff */
[----:B-1----:R-:W-:Y:S01]  /*60a0*/  IMAD R5, R40, 0x2, R9 ;  /* 0x0000000228057824 */ /* 0x002fe200078e0209 */
[CC--:B------:R-:W-:Y:S02]  /*60b0*/  LEA R82, P6, R9.reuse, R2.reuse, 0x2 ;  /* 0x0000000209527211 */ /* 0x0c0fe400078c10ff */
[----:B------:R-:W-:Y:S01]  /*60c0*/  ISETP.LT.AND P5, PT, R118, c[0x0][0x17c], !P0 ;  /* 0x00005f0076007a0c */ /* 0x000fe200047a1270 */
[----:B------:R1:W-:Y:S01]  /*60d0*/  @P3 STG.E [R80.64], R29 ;  /* 0x0000001d50003986 */ /* 0x0003e2000c101906 */
[-C--:B------:R-:W-:Y:S01]  /*60e0*/  LEA.HI.X.SX32 R83, R9, R3.reuse, 0x2, P6 ;  /* 0x0000000309537211 */ /* 0x080fe200030f16ff */
[C---:B------:R-:W-:Y:S01]  /*60f0*/  IMAD R9, R40.reuse, 0x2, R5 ;  /* 0x0000000228097824 */ /* 0x040fe200078e0205 */
[-C--:B------:R-:W-:Y:S02]  /*6100*/  LEA R36, P6, R5, R2.reuse, 0x2 ;  /* 0x0000000205247211 */ /* 0x080fe400078c10ff */
[----:B------:R-:W-:Y:S01]  /*6110*/  ISETP.LT.AND P4, PT, R117, c[0x0][0x17c], !P0 ;  /* 0x00005f0075007a0c */ /* 0x000fe20004781270 */
[----:B------:R4:W-:Y:S01]  /*6120*/  @P2 STG.E [R82.64], R25 ;  /* 0x0000001952002986 */ /* 0x0009e2000c101906 */
[----:B---3--:R-:W-:Y:S01]  /*6130*/  LEA.HI.X.SX32 R37, R5, R3, 0x2, P6 ;  /* 0x0000000305257211 */ /* 0x008fe200030f16ff */
[----:B------:R-:W-:Y:S01]  /*6140*/  IMAD R5, R40, 0x2, R9 ;  /* 0x0000000228057824 */ /* 0x000fe200078e0209 */
[----:B------:R-:W-:-:S02]  /*6150*/  LEA R32, P6, R9, R2, 0x2 ;  /* 0x0000000209207211 */ /* 0x000fc400078c10ff */
[----:B------:R-:W-:Y:S01]  /*6160*/  ISETP.LT.AND P3, PT, R116, c[0x0][0x17c], !P0 ;  /* 0x00005f0074007a0c */ /* 0x000fe20004761270 */
[----:B------:R3:W-:Y:S01]  /*6170*/  @P1 STG.E [R36.64], R21 ;  /* 0x0000001524001986 */ /* 0x0007e2000c101906 */
[-C--:B--2---:R-:W-:Y:S01]  /*6180*/  LEA.HI.X.SX32 R33, R9, R3.reuse, 0x2, P6 ;  /* 0x0000000309217211 */ /* 0x084fe200030f16ff */
[C---:B------:R-:W-:Y:S01]  /*6190*/  IMAD R9, R40.reuse, 0x2, R5 ;  /* 0x0000000228097824 */ /* 0x040fe200078e0205 */
[-C--:B------:R-:W-:Y:S02]  /*61a0*/  LEA R28, P6, R5, R2.reuse, 0x2 ;  /* 0x00000002051c7211 */ /* 0x080fe400078c10ff */
[----:B------:R-:W-:Y:S01]  /*61b0*/  ISETP.LT.AND P2, PT, R115, c[0x0][0x17c], !P0 ;  /* 0x00005f0073007a0c */ /* 0x000fe20004741270 */
[----:B------:R2:W-:Y:S01]  /*61c0*/  @P5 STG.E [R32.64], R17 ;  /* 0x0000001120005986 */ /* 0x0005e2000c101906 */
[----:B-1----:R-:W-:Y:S01]  /*61d0*/  LEA.HI.X.SX32 R29, R5, R3, 0x2, P6 ;  /* 0x00000003051d7211 */ /* 0x002fe200030f16ff */
[----:B------:R-:W-:Y:S01]  /*61e0*/  IMAD R5, R40, 0x2, R9 ;  /* 0x0000000228057824 */ /* 0x000fe200078e0209 */
[----:B------:R-:W-:-:S02]  /*61f0*/  LEA R24, P6, R9, R2, 0x2 ;  /* 0x0000000209187211 */ /* 0x000fc400078c10ff */
[----:B------:R-:W-:Y:S01]  /*6200*/  ISETP.LT.AND P1, PT, R114, c[0x0][0x17c], !P0 ;  /* 0x00005f0072007a0c */ /* 0x000fe20004721270 */
[----:B------:R1:W-:Y:S01]  /*6210*/  @P4 STG.E [R28.64], R13 ;  /* 0x0000000d1c004986 */ /* 0x0003e2000c101906 */
[-C--:B----4-:R-:W-:Y:S01]  /*6220*/  LEA.HI.X.SX32 R25, R9, R3.reuse, 0x2, P6 ;  /* 0x0000000309197211 */ /* 0x090fe200030f16ff */
        /* <DEDUP_REMOVED lines=16> */
[----:B----4-:R-:W-:-:S02]  /*6330*/  LEA R24, P6, R9, R2, 0x2 ;  /* 0x0000000209187211 */ /* 0x010fc400078c10ff */
[----:B------:R-:W-:Y:S01]  /*6340*/  ISETP.LT.AND P2, PT, R110, c[0x0][0x17c], !P0 ;  /* 0x00005f006e007a0c */ /* 0x000fe20004741270 */
[----:B------:R1:W-:Y:S01]  /*6350*/  @P5 STG.E [R12.64], R57 ;  /* 0x000000390c005986 */ /* 0x0003e2000c101906 */
[-C--:B------:R-:W-:Y:S01]  /*6360*/  LEA.HI.X.SX32 R25, R9, R3.reuse, 0x2, P6 ;  /* 0x0000000309197211 */ /* 0x080fe200030f16ff */
[C---:B------:R-:W-:Y:S01]  /*6370*/  IMAD R9, R40.reuse, 0x2, R5 ;  /* 0x0000000228097824 */ /* 0x040fe200078e0205 */
[-C--:B---3--:R-:W-:Y:S02]  /*6380*/  LEA R20, P6, R5, R2.reuse, 0x2 ;  /* 0x0000000205147211 */ /* 0x088fe400078c10ff */
[----:B------:R-:W-:Y:S01]  /*6390*/  ISETP.LT.AND P1, PT, R109, c[0x0][0x17c], !P0 ;  /* 0x00005f006d007a0c */ /* 0x000fe20004721270 */
[----:B------:R3:W-:Y:S01]  /*63a0*/  @P4 STG.E [R24.64], R53 ;  /* 0x0000003518004986 */ /* 0x0007e2000c101906 */
[----:B------:R-:W-:Y:S01]  /*63b0*/  LEA.HI.X.SX32 R21, R5, R3, 0x2, P6 ;  /* 0x0000000305157211 */ /* 0x000fe200030f16ff */
[----:B------:R-:W-:Y:S01]  /*63c0*/  IMAD R5, R40, 0x2, R9 ;  /* 0x0000000228057824 */ /* 0x000fe200078e0209 */
[----:B--2---:R-:W-:-:S02]  /*63d0*/  LEA R16, P6, R9, R2, 0x2 ;  /* 0x0000000209107211 */ /* 0x004fc400078c10ff */
[----:B------:R-:W-:Y:S01]  /*63e0*/  ISETP.LT.AND P5, PT, R108, c[0x0][0x17c], !P0 ;  /* 0x00005f006c007a0c */ /* 0x000fe200047a1270 */
[----:B------:R2:W-:Y:S01]  /*63f0*/  @P3 STG.E [R20.64], R61 ;  /* 0x0000003d14003986 */ /* 0x0005e2000c101906 */
[-C--:B------:R-:W-:Y:S01]  /*6400*/  LEA.HI.X.SX32 R17, R9, R3.reuse, 0x2, P6 ;  /* 0x0000000309117211 */ /* 0x080fe200030f16ff */
[C---:B------:R-:W-:Y:S01]  /*6410*/  IMAD R9, R40.reuse, 0x2, R5 ;  /* 0x0000000228097824 */ /* 0x040fe200078e0205 */
[-C--:B-1----:R-:W-:Y:S02]  /*6420*/  LEA R12, P6, R5, R2.reuse, 0x2 ;  /* 0x00000002050c7211 */ /* 0x082fe400078c10ff */
[----:B------:R-:W-:Y:S01]  /*6430*/  ISETP.LT.AND P4, PT, R107, c[0x0][0x17c], !P0 ;  /* 0x00005f006b007a0c */ /* 0x000fe20004781270 */
[----:B------:R1:W-:Y:S01]  /*6440*/  @P2 STG.E [R16.64], R65 ;  /* 0x0000004110002986 */ /* 0x0003e2000c101906 */
[----:B------:R-:W-:Y:S01]  /*6450*/  LEA.HI.X.SX32 R13, R5, R3, 0x2, P6 ;  /* 0x00000003050d7211 */ /* 0x000fe200030f16ff */
[----:B------:R-:W-:Y:S01]  /*6460*/  IMAD R5, R40, 0x2, R9 ;  /* 0x0000000228057824 */ /* 0x000fe200078e0209 */
[----:B---3--:R-:W-:-:S02]  /*6470*/  LEA R24, P6, R9, R2, 0x2 ;  /* 0x0000000209187211 */ /* 0x008fc400078c10ff */
[----:B------:R-:W-:Y:S01]  /*6480*/  ISETP.LT.AND P3, PT, R106, c[0x0][0x17c], !P0 ;  /* 0x00005f006a007a0c */ /* 0x000fe20004761270 */
[----:B------:R3:W-:Y:S01]  /*6490*/  @P1 STG.E [R12.64], R10 ;  /* 0x0000000a0c001986 */ /* 0x0007e2000c101906 */
[-C--:B------:R-:W-:Y:S01]  /*64a0*/  LEA.HI.X.SX32 R25, R9, R3.reuse, 0x2, P6 ;  /* 0x0000000309197211 */ /* 0x080fe200030f16ff */
[C---:B------:R-:W-:Y:S01]  /*64b0*/  IMAD R9, R40.reuse, 0x2, R5 ;  /* 0x0000000228097824 */ /* 0x040fe200078e0205 */
[-C--:B--2---:R-:W-:Y:S02]  /*64c0*/  LEA R20, P6, R5, R2.reuse, 0x2 ;  /* 0x0000000205147211 */ /* 0x084fe400078c10ff */
[----:B------:R-:W-:Y:S01]  /*64d0*/  ISETP.LT.AND P2, PT, R105, c[0x0][0x17c], !P0 ;  /* 0x00005f0069007a0c */ /* 0x000fe20004741270 */
[----:B------:R2:W-:Y:S01]  /*64e0*/  @P5 STG.E [R24.64], R6 ;  /* 0x0000000618005986 */ /* 0x0005e2000c101906 */
[----:B------:R-:W-:Y:S01]  /*64f0*/  LEA.HI.X.SX32 R21, R5, R3, 0x2, P6 ;  /* 0x0000000305157211 */ /* 0x000fe200030f16ff */
[----:B------:R-:W-:Y:S01]  /*6500*/  IMAD R5, R40, 0x2, R9 ;  /* 0x0000000228057824 */ /* 0x000fe200078e0209 */
[----:B-1----:R-:W-:-:S02]  /*6510*/  LEA R16, P6, R9, R2, 0x2 ;  /* 0x0000000209107211 */ /* 0x002fc400078c10ff */
        /* <DEDUP_REMOVED lines=11> */
[C---:B------:R-:W-:Y:S01]  /*65d0*/  IMAD R6, R40.reuse, 0x2, R5 ;  /* 0x0000000228067824 */ /* 0x040fe200078e0205 */
[-C--:B------:R-:W-:Y:S01]  /*65e0*/  LEA.HI.X.SX32 R25, R9, R3.reuse, 0x2, P6 ;  /* 0x0000000309197211 */ /* 0x080fe200030f16ff */
[----:B------:R2:W-:Y:S01]  /*65f0*/  @P2 STG.E [R12.64], R30 ;  /* 0x0000001e0c002986 */ /* 0x0005e2000c101906 */
        /* <DEDUP_REMOVED lines=67> */
[----:B------:R-:W-:Y:S01]  /*6a30*/  IMAD R9, R40, 0x2, R5 ;  /* 0x0000000228097824 */ /* 0x000fe200078e0205 */
[-C--:B------:R-:W-:Y:S01]  /*6a40*/  LEA.HI.X.SX32 R17, R6, R3.reuse, 0x2, P6 ;  /* 0x0000000306117211 */ /* 0x080fe200030f16ff */
[----:B------:R-:W-:Y:S01]  /*6a50*/  @P3 STG.E [R20.64], R39 ;  /* 0x0000002714003986 */ /* 0x000fe2000c101906 */
[-C--:B------:R-:W-:Y:S02]  /*6a60*/  LEA R10, P6, R5, R2.reuse, 0x2 ;  /* 0x00000002050a7211 */ /* 0x080fe400078c10ff */
[----:B------:R-:W-:Y:S01]  /*6a70*/  ISETP.LT.AND P4, PT, R73, c[0x0][0x17c], !P0 ;  /* 0x00005f0049007a0c */ /* 0x000fe20004781270 */
[----:B------:R3:W-:Y:S01]  /*6a80*/  @P2 STG.E [R16.64], R35 ;  /* 0x0000002310002986 */ /* 0x0007e2000c101906 */
[----:B--2---:R-:W-:Y:S01]  /*6a90*/  LEA.HI.X.SX32 R11, R5, R3, 0x2, P6 ;  /* 0x00000003050b7211 */ /* 0x004fe200030f16ff */
[----:B------:R-:W-:Y:S01]  /*6aa0*/  IMAD R5, R40, 0x2, R9 ;  /* 0x0000000228057824 */ /* 0x000fe200078e0209 */
[----:B------:R-:W-:-:S02]  /*6ab0*/  LEA R6, P6, R9, R2, 0x2 ;  /* 0x0000000209067211 */ /* 0x000fc400078c10ff */
[----:B------:R-:W-:Y:S01]  /*6ac0*/  ISETP.LT.AND P3, PT, R72, c[0x0][0x17c], !P0 ;  /* 0x00005f0048007a0c */ /* 0x000fe20004761270 */
[----:B------:R2:W-:Y:S01]  /*6ad0*/  @P1 STG.E [R10.64], R31 ;  /* 0x0000001f0a001986 */ /* 0x0005e2000c101906 */
[-C--:B-1----:R-:W-:Y:S01]  /*6ae0*/  LEA.HI.X.SX32 R7, R9, R3.reuse, 0x2, P6 ;  /* 0x0000000309077211 */ /* 0x082fe200030f16ff */
[C---:B------:R-:W-:Y:S01]  /*6af0*/  IMAD R9, R40.reuse, 0x2, R5 ;  /* 0x0000000228097824 */ /* 0x040fe200078e0205 */
[-C--:B------:R-:W-:Y:S02]  /*6b00*/  LEA R12, P6, R5, R2.reuse, 0x2 ;  /* 0x00000002050c7211 */ /* 0x080fe400078c10ff */
        /* <DEDUP_REMOVED lines=16> */
[----:B------:R-:W-:Y:S01]  /*6c10*/  IMAD R14, R40, 0x2, R5 ;  /* 0x00000002280e7824 */ /* 0x000fe200078e0205 */
[----:B------:R-:W-:Y:S01]  /*6c20*/  LEA.HI.X.SX32 R7, R9, R3, 0x2, P6 ;  /* 0x0000000309077211 */ /* 0x000fe200030f16ff */
[----:B------:R1:W-:Y:S01]  /*6c30*/  @P2 STG.E [R10.64], R15 ;  /* 0x0000000f0a002986 */ /* 0x0003e2000c101906 */
[----:B------:R-:W-:Y:S01]  /*6c40*/  ISETP.LT.AND P2, PT, R8, c[0x0][0x17c], !P0 ;  /* 0x00005f0008007a0c */ /* 0x000fe20004741270 */
[----:B---3--:R-:W-:Y:S01]  /*6c50*/  IMAD R13, R40, 0x2, R14 ;  /* 0x00000002280d7824 */ /* 0x008fe200078e020e */
[-C--:B------:R-:W-:Y:S01]  /*6c60*/  LEA R4, P6, R5, R2.reuse, 0x2 ;  /* 0x0000000205047211 */ /* 0x080fe200078c10ff */
[----:B------:R3:W-:Y:S01]  /*6c70*/  @P1 STG.E [R6.64], R43 ;  /* 0x0000002b06001986 */ /* 0x0007e2000c101906 */
[----:B------:R-:W-:Y:S01]  /*6c80*/  LEA R8, P1, R14, R2, 0x2 ;  /* 0x000000020e087211 */ /* 0x000fe200078210ff */
[----:B--2---:R-:W-:Y:S01]  /*6c90*/  IMAD R16, R40, 0x2, R13 ;  /* 0x0000000228107824 */ /* 0x004fe200078e020d */
[----:B------:R-:W-:-:S02]  /*6ca0*/  ISETP.LT.AND P4, PT, R68, c[0x0][0x17c], !P0 ;  /* 0x00005f0044007a0c */ /* 0x000fc40004781270 */
[-C--:B------:R-:W-:Y:S01]  /*6cb0*/  LEA.HI.X.SX32 R9, R14, R3.reuse, 0x2, P1 ;  /* 0x000000030e097211 */ /* 0x080fe200008f16ff */
[----:B------:R-:W-:Y:S01]  /*6cc0*/  IMAD R17, R40, 0x2, R16 ;  /* 0x0000000228117824 */ /* 0x000fe200078e0210 */
[-C--:B------:R-:W-:Y:S02]  /*6cd0*/  LEA.HI.X.SX32 R5, R5, R3.reuse, 0x2, P6 ;  /* 0x0000000305057211 */ /* 0x080fe400030f16ff */
[-C--:B-1----:R-:W-:Y:S01]  /*6ce0*/  LEA R10, P1, R16, R2.reuse, 0x2 ;  /* 0x00000002100a7211 */ /* 0x082fe200078210ff */
[----:B------:R-:W-:Y:S01]  /*6cf0*/  IMAD R18, R40, 0x2, R17 ;  /* 0x0000000228127824 */ /* 0x000fe200078e0211 */
[----:B------:R-:W-:Y:S01]  /*6d00*/  LEA R12, P6, R13, R2, 0x2 ;  /* 0x000000020d0c7211 */ /* 0x000fe200078c10ff */
[----:B------:R3:W-:Y:S01]  /*6d10*/  @P5 STG.E [R4.64], R51 ;  /* 0x0000003304005986 */ /* 0x0007e2000c101906 */
[----:B------:R-:W-:Y:S02]  /*6d20*/  LEA.HI.X.SX32 R11, R16, R3, 0x2, P1 ;  /* 0x00000003100b7211 */ /* 0x000fe400008f16ff */
[----:B------:R-:W-:Y:S01]  /*6d30*/  ISETP.LT.AND P1, PT, R92, c[0x0][0x17c], !P0 ;  /* 0x00005f005c007a0c */ /* 0x000fe20004721270 */
[----:B------:R3:W-:Y:S01]  /*6d40*/  @P4 STG.E [R8.64], R47 ;  /* 0x0000002f08004986 */ /* 0x0007e2000c101906 */
[----:B------:R-:W-:-:S02]  /*6d50*/  ISETP.LT.AND P0, PT, R0, c[0x0][0x17c], !P0 ;  /* 0x00005f0000007a0c */ /* 0x000fc40004701270 */
[----:B------:R-:W-:Y:S02]  /*6d60*/  LEA.HI.X.SX32 R13, R13, R3, 0x2, P6 ;  /* 0x000000030d0d7211 */ /* 0x000fe400030f16ff */
[----:B------:R-:W-:-:S03]  /*6d70*/  LEA R14, P6, R17, R2, 0x2 ;  /* 0x00000002110e7211 */ /* 0x000fc600078c10ff */
[----:B------:R3:W-:Y:S01]  /*6d80*/  @P3 STG.E [R12.64], R59 ;  /* 0x0000003b0c003986 */ /* 0x0007e2000c101906 */
[-C--:B------:R-:W-:Y:S02]  /*6d90*/  LEA.HI.X.SX32 R15, R17, R3.reuse, 0x2, P6 ;  /* 0x00000003110f7211 */ /* 0x080fe400030f16ff */
[C---:B------:R-:W-:Y:S01]  /*6da0*/  LEA R2, P6, R18.reuse, R2, 0x2 ;  /* 0x0000000212027211 */ /* 0x040fe200078c10ff */
[----:B------:R3:W-:Y:S03]  /*6db0*/  @P2 STG.E [R10.64], R55 ;  /* 0x000000370a002986 */ /* 0x0007e6000c101906 */
[----:B------:R-:W-:Y:S01]  /*6dc0*/  LEA.HI.X.SX32 R3, R18, R3, 0x2, P6 ;  /* 0x0000000312037211 */ /* 0x000fe200030f16ff */
[----:B------:R3:W-:Y:S01]  /*6dd0*/  @P1 STG.E [R14.64], R63 ;  /* 0x0000003f0e001986 */ /* 0x0007e2000c101906 */
[----:B------:R-:W-:Y:S07]  /*6de0*/  @!P0 EXIT ;  /* 0x000000000000894d */ /* 0x000fee0003800000 */
[----:B------:R-:W-:Y:S01]  /*6df0*/  STG.E [R2.64], R67 ;  /* 0x0000004302007986 */ /* 0x000fe2000c101906 */
[----:B------:R-:W-:Y:S05]  /*6e00*/  EXIT ;  /* 0x000000000000794d */ /* 0x000fea0003800000 */
.L_x_3:
[----:B------:R-:W-:-:S00]  /*6e10*/  BRA `(.L_x_3) ;  /* 0xfffffff000007947 */ /* 0x000fc0000383ffff */
[----:B------:R-:W-:-:S00]  /*6e20*/  NOP ;  /* 0x0000000000007918 */ /* 0x000fc00000000000 */
        /* <DEDUP_REMOVED lines=13> */
.L_x_4:


//--------------------- .nv.shared.matmul_kernel  --------------------------
	.section	.nv.shared.matmul_kernel,"aw",@nobits
	.sectionflags	@""
	.align	16
